//
// Generated by NVIDIA NVVM Compiler
//
// Compiler Build ID: CL-36424714
// Cuda compilation tools, release 13.0, V13.0.88
// Based on NVVM 20.0.0
//

.version 9.0
.target sm_100
.address_size 64

	// .globl	_Z14initRandStatesP17curandStateXORWOWmi
.global .align 4 .b8 precalc_xorwow_matrix[102400];
.global .align 4 .b8 precalc_xorwow_offset_matrix[102400];
.global .align 4 .b8 mrg32k3aM1[2304];
.global .align 4 .b8 mrg32k3aM2[2304];
.global .align 4 .b8 mrg32k3aM1SubSeq[2016];
.global .align 4 .b8 mrg32k3aM2SubSeq[2016];
.global .align 4 .b8 mrg32k3aM1Seq[2304];
.global .align 4 .b8 mrg32k3aM2Seq[2304];
.const .align 8 .b8 __cr_lgamma_table[72];
.const .align 4 .u32 d_v;
.const .align 4 .u32 d_k;
.const .align 4 .u32 d_m;
.const .align 4 .u32 d_t;
.const .align 4 .u32 d_b;
.const .align 4 .u32 d_numMSubsets;
.const .align 4 .u32 d_numKSubsets;
// _ZZ15findBestFitnessPiS_S_iE13sharedFitness has been demoted
// _ZZ15findBestFitnessPiS_S_iE9sharedIdx has been demoted

.visible .entry _Z14initRandStatesP17curandStateXORWOWmi(
	.param .u64 .ptr .align 1 _Z14initRandStatesP17curandStateXORWOWmi_param_0,
	.param .u64 _Z14initRandStatesP17curandStateXORWOWmi_param_1,
	.param .u32 _Z14initRandStatesP17curandStateXORWOWmi_param_2
)
{
	.reg .pred 	%p<25>;
	.reg .b32 	%r<414>;
	.reg .b64 	%rd<19>;

	ld.param.u64 	%rd8, [_Z14initRandStatesP17curandStateXORWOWmi_param_0];
	ld.param.u64 	%rd9, [_Z14initRandStatesP17curandStateXORWOWmi_param_1];
	ld.param.u32 	%r183, [_Z14initRandStatesP17curandStateXORWOWmi_param_2];
	mov.u32 	%r184, %ctaid.x;
	mov.u32 	%r185, %ntid.x;
	mov.u32 	%r186, %tid.x;
	mad.lo.s32 	%r1, %r184, %r185, %r186;
	setp.ge.s32 	%p1, %r1, %r183;
	@%p1 bra 	$L__BB0_44;
	cvta.to.global.u64 	%rd10, %rd8;
	cvt.s64.s32 	%rd18, %r1;
	mul.wide.s32 	%rd11, %r1, 48;
	add.s64 	%rd2, %rd10, %rd11;
	cvt.u32.u64 	%r187, %rd9;
	xor.b32  	%r188, %r187, -1429050551;
	mul.lo.s32 	%r189, %r188, 1099087573;
	{ .reg .b32 tmp; mov.b64 {tmp, %r190}, %rd9; }
	xor.b32  	%r191, %r190, -136515619;
	mul.lo.s32 	%r192, %r191, -1703105765;
	add.s32 	%r193, %r189, %r192;
	add.s32 	%r194, %r193, 6615241;
	add.s32 	%r195, %r189, 123456789;
	st.global.v2.u32 	[%rd2], {%r194, %r195};
	xor.b32  	%r196, %r189, 362436069;
	add.s32 	%r197, %r192, 521288629;
	st.global.v2.u32 	[%rd2+8], {%r196, %r197};
	xor.b32  	%r198, %r192, 88675123;
	add.s32 	%r199, %r189, 5783321;
	st.global.v2.u32 	[%rd2+16], {%r198, %r199};
	setp.eq.s32 	%p2, %r1, 0;
	@%p2 bra 	$L__BB0_43;
	mov.b32 	%r320, 0;
$L__BB0_3:
	and.b64  	%rd4, %rd18, 3;
	setp.eq.s64 	%p3, %rd4, 0;
	@%p3 bra 	$L__BB0_42;
	mul.wide.u32 	%rd12, %r320, 3200;
	mov.u64 	%rd13, precalc_xorwow_matrix;
	add.s64 	%rd5, %rd13, %rd12;
	cvt.u32.u64 	%r3, %rd4;
	mov.b32 	%r321, 0;
$L__BB0_5:
	mov.b32 	%r334, 0;
	mov.u32 	%r335, %r334;
	mov.u32 	%r336, %r334;
	mov.u32 	%r337, %r334;
	mov.u32 	%r338, %r334;
	mov.u32 	%r327, %r334;
$L__BB0_6:
	mul.wide.u32 	%rd14, %r327, 4;
	add.s64 	%rd15, %rd2, %rd14;
	ld.global.u32 	%r11, [%rd15+4];
	shl.b32 	%r12, %r327, 5;
	mov.b32 	%r333, 0;
$L__BB0_7:
	.pragma "nounroll";
	shr.u32 	%r204, %r11, %r333;
	and.b32  	%r205, %r204, 1;
	setp.eq.b32 	%p4, %r205, 1;
	not.pred 	%p5, %p4;
	add.s32 	%r206, %r12, %r333;
	mul.lo.s32 	%r207, %r206, 5;
	mul.wide.u32 	%rd16, %r207, 4;
	add.s64 	%rd6, %rd5, %rd16;
	@%p5 bra 	$L__BB0_9;
	ld.global.u32 	%r208, [%rd6];
	xor.b32  	%r338, %r338, %r208;
	ld.global.u32 	%r209, [%rd6+4];
	xor.b32  	%r337, %r337, %r209;
	ld.global.u32 	%r210, [%rd6+8];
	xor.b32  	%r336, %r336, %r210;
	ld.global.u32 	%r211, [%rd6+12];
	xor.b32  	%r335, %r335, %r211;
	ld.global.u32 	%r212, [%rd6+16];
	xor.b32  	%r334, %r334, %r212;
$L__BB0_9:
	and.b32  	%r214, %r204, 2;
	setp.eq.s32 	%p6, %r214, 0;
	@%p6 bra 	$L__BB0_11;
	ld.global.u32 	%r215, [%rd6+20];
	xor.b32  	%r338, %r338, %r215;
	ld.global.u32 	%r216, [%rd6+24];
	xor.b32  	%r337, %r337, %r216;
	ld.global.u32 	%r217, [%rd6+28];
	xor.b32  	%r336, %r336, %r217;
	ld.global.u32 	%r218, [%rd6+32];
	xor.b32  	%r335, %r335, %r218;
	ld.global.u32 	%r219, [%rd6+36];
	xor.b32  	%r334, %r334, %r219;
$L__BB0_11:
	and.b32  	%r221, %r204, 4;
	setp.eq.s32 	%p7, %r221, 0;
	@%p7 bra 	$L__BB0_13;
	ld.global.u32 	%r222, [%rd6+40];
	xor.b32  	%r338, %r338, %r222;
	ld.global.u32 	%r223, [%rd6+44];
	xor.b32  	%r337, %r337, %r223;
	ld.global.u32 	%r224, [%rd6+48];
	xor.b32  	%r336, %r336, %r224;
	ld.global.u32 	%r225, [%rd6+52];
	xor.b32  	%r335, %r335, %r225;
	ld.global.u32 	%r226, [%rd6+56];
	xor.b32  	%r334, %r334, %r226;
$L__BB0_13:
	and.b32  	%r228, %r204, 8;
	setp.eq.s32 	%p8, %r228, 0;
	@%p8 bra 	$L__BB0_15;
	ld.global.u32 	%r229, [%rd6+60];
	xor.b32  	%r338, %r338, %r229;
	ld.global.u32 	%r230, [%rd6+64];
	xor.b32  	%r337, %r337, %r230;
	ld.global.u32 	%r231, [%rd6+68];
	xor.b32  	%r336, %r336, %r231;
	ld.global.u32 	%r232, [%rd6+72];
	xor.b32  	%r335, %r335, %r232;
	ld.global.u32 	%r233, [%rd6+76];
	xor.b32  	%r334, %r334, %r233;
$L__BB0_15:
	and.b32  	%r235, %r204, 16;
	setp.eq.s32 	%p9, %r235, 0;
	@%p9 bra 	$L__BB0_17;
	ld.global.u32 	%r236, [%rd6+80];
	xor.b32  	%r338, %r338, %r236;
	ld.global.u32 	%r237, [%rd6+84];
	xor.b32  	%r337, %r337, %r237;
	ld.global.u32 	%r238, [%rd6+88];
	xor.b32  	%r336, %r336, %r238;
	ld.global.u32 	%r239, [%rd6+92];
	xor.b32  	%r335, %r335, %r239;
	ld.global.u32 	%r240, [%rd6+96];
	xor.b32  	%r334, %r334, %r240;
$L__BB0_17:
	and.b32  	%r242, %r204, 32;
	setp.eq.s32 	%p10, %r242, 0;
	@%p10 bra 	$L__BB0_19;
	ld.global.u32 	%r243, [%rd6+100];
	xor.b32  	%r338, %r338, %r243;
	ld.global.u32 	%r244, [%rd6+104];
	xor.b32  	%r337, %r337, %r244;
	ld.global.u32 	%r245, [%rd6+108];
	xor.b32  	%r336, %r336, %r245;
	ld.global.u32 	%r246, [%rd6+112];
	xor.b32  	%r335, %r335, %r246;
	ld.global.u32 	%r247, [%rd6+116];
	xor.b32  	%r334, %r334, %r247;
$L__BB0_19:
	and.b32  	%r249, %r204, 64;
	setp.eq.s32 	%p11, %r249, 0;
	@%p11 bra 	$L__BB0_21;
	ld.global.u32 	%r250, [%rd6+120];
	xor.b32  	%r338, %r338, %r250;
	ld.global.u32 	%r251, [%rd6+124];
	xor.b32  	%r337, %r337, %r251;
	ld.global.u32 	%r252, [%rd6+128];
	xor.b32  	%r336, %r336, %r252;
	ld.global.u32 	%r253, [%rd6+132];
	xor.b32  	%r335, %r335, %r253;
	ld.global.u32 	%r254, [%rd6+136];
	xor.b32  	%r334, %r334, %r254;
$L__BB0_21:
	and.b32  	%r256, %r204, 128;
	setp.eq.s32 	%p12, %r256, 0;
	@%p12 bra 	$L__BB0_23;
	ld.global.u32 	%r257, [%rd6+140];
	xor.b32  	%r338, %r338, %r257;
	ld.global.u32 	%r258, [%rd6+144];
	xor.b32  	%r337, %r337, %r258;
	ld.global.u32 	%r259, [%rd6+148];
	xor.b32  	%r336, %r336, %r259;
	ld.global.u32 	%r260, [%rd6+152];
	xor.b32  	%r335, %r335, %r260;
	ld.global.u32 	%r261, [%rd6+156];
	xor.b32  	%r334, %r334, %r261;
$L__BB0_23:
	and.b32  	%r263, %r204, 256;
	setp.eq.s32 	%p13, %r263, 0;
	@%p13 bra 	$L__BB0_25;
	ld.global.u32 	%r264, [%rd6+160];
	xor.b32  	%r338, %r338, %r264;
	ld.global.u32 	%r265, [%rd6+164];
	xor.b32  	%r337, %r337, %r265;
	ld.global.u32 	%r266, [%rd6+168];
	xor.b32  	%r336, %r336, %r266;
	ld.global.u32 	%r267, [%rd6+172];
	xor.b32  	%r335, %r335, %r267;
	ld.global.u32 	%r268, [%rd6+176];
	xor.b32  	%r334, %r334, %r268;
$L__BB0_25:
	and.b32  	%r270, %r204, 512;
	setp.eq.s32 	%p14, %r270, 0;
	@%p14 bra 	$L__BB0_27;
	ld.global.u32 	%r271, [%rd6+180];
	xor.b32  	%r338, %r338, %r271;
	ld.global.u32 	%r272, [%rd6+184];
	xor.b32  	%r337, %r337, %r272;
	ld.global.u32 	%r273, [%rd6+188];
	xor.b32  	%r336, %r336, %r273;
	ld.global.u32 	%r274, [%rd6+192];
	xor.b32  	%r335, %r335, %r274;
	ld.global.u32 	%r275, [%rd6+196];
	xor.b32  	%r334, %r334, %r275;
$L__BB0_27:
	and.b32  	%r277, %r204, 1024;
	setp.eq.s32 	%p15, %r277, 0;
	@%p15 bra 	$L__BB0_29;
	ld.global.u32 	%r278, [%rd6+200];
	xor.b32  	%r338, %r338, %r278;
	ld.global.u32 	%r279, [%rd6+204];
	xor.b32  	%r337, %r337, %r279;
	ld.global.u32 	%r280, [%rd6+208];
	xor.b32  	%r336, %r336, %r280;
	ld.global.u32 	%r281, [%rd6+212];
	xor.b32  	%r335, %r335, %r281;
	ld.global.u32 	%r282, [%rd6+216];
	xor.b32  	%r334, %r334, %r282;
$L__BB0_29:
	and.b32  	%r284, %r204, 2048;
	setp.eq.s32 	%p16, %r284, 0;
	@%p16 bra 	$L__BB0_31;
	ld.global.u32 	%r285, [%rd6+220];
	xor.b32  	%r338, %r338, %r285;
	ld.global.u32 	%r286, [%rd6+224];
	xor.b32  	%r337, %r337, %r286;
	ld.global.u32 	%r287, [%rd6+228];
	xor.b32  	%r336, %r336, %r287;
	ld.global.u32 	%r288, [%rd6+232];
	xor.b32  	%r335, %r335, %r288;
	ld.global.u32 	%r289, [%rd6+236];
	xor.b32  	%r334, %r334, %r289;
$L__BB0_31:
	and.b32  	%r291, %r204, 4096;
	setp.eq.s32 	%p17, %r291, 0;
	@%p17 bra 	$L__BB0_33;
	ld.global.u32 	%r292, [%rd6+240];
	xor.b32  	%r338, %r338, %r292;
	ld.global.u32 	%r293, [%rd6+244];
	xor.b32  	%r337, %r337, %r293;
	ld.global.u32 	%r294, [%rd6+248];
	xor.b32  	%r336, %r336, %r294;
	ld.global.u32 	%r295, [%rd6+252];
	xor.b32  	%r335, %r335, %r295;
	ld.global.u32 	%r296, [%rd6+256];
	xor.b32  	%r334, %r334, %r296;
$L__BB0_33:
	and.b32  	%r298, %r204, 8192;
	setp.eq.s32 	%p18, %r298, 0;
	@%p18 bra 	$L__BB0_35;
	ld.global.u32 	%r299, [%rd6+260];
	xor.b32  	%r338, %r338, %r299;
	ld.global.u32 	%r300, [%rd6+264];
	xor.b32  	%r337, %r337, %r300;
	ld.global.u32 	%r301, [%rd6+268];
	xor.b32  	%r336, %r336, %r301;
	ld.global.u32 	%r302, [%rd6+272];
	xor.b32  	%r335, %r335, %r302;
	ld.global.u32 	%r303, [%rd6+276];
	xor.b32  	%r334, %r334, %r303;
$L__BB0_35:
	and.b32  	%r305, %r204, 16384;
	setp.eq.s32 	%p19, %r305, 0;
	@%p19 bra 	$L__BB0_37;
	ld.global.u32 	%r306, [%rd6+280];
	xor.b32  	%r338, %r338, %r306;
	ld.global.u32 	%r307, [%rd6+284];
	xor.b32  	%r337, %r337, %r307;
	ld.global.u32 	%r308, [%rd6+288];
	xor.b32  	%r336, %r336, %r308;
	ld.global.u32 	%r309, [%rd6+292];
	xor.b32  	%r335, %r335, %r309;
	ld.global.u32 	%r310, [%rd6+296];
	xor.b32  	%r334, %r334, %r310;
$L__BB0_37:
	and.b32  	%r312, %r204, 32768;
	setp.eq.s32 	%p20, %r312, 0;
	@%p20 bra 	$L__BB0_39;
	ld.global.u32 	%r313, [%rd6+300];
	xor.b32  	%r338, %r338, %r313;
	ld.global.u32 	%r314, [%rd6+304];
	xor.b32  	%r337, %r337, %r314;
	ld.global.u32 	%r315, [%rd6+308];
	xor.b32  	%r336, %r336, %r315;
	ld.global.u32 	%r316, [%rd6+312];
	xor.b32  	%r335, %r335, %r316;
	ld.global.u32 	%r317, [%rd6+316];
	xor.b32  	%r334, %r334, %r317;
$L__BB0_39:
	add.s32 	%r333, %r333, 16;
	setp.ne.s32 	%p21, %r333, 32;
	@%p21 bra 	$L__BB0_7;
	mad.lo.s32 	%r318, %r327, -31, %r12;
	add.s32 	%r327, %r318, 1;
	setp.ne.s32 	%p22, %r327, 5;
	@%p22 bra 	$L__BB0_6;
	st.global.u32 	[%rd2+4], %r338;
	st.global.u32 	[%rd2+8], %r337;
	st.global.u32 	[%rd2+12], %r336;
	st.global.u32 	[%rd2+16], %r335;
	st.global.u32 	[%rd2+20], %r334;
	add.s32 	%r321, %r321, 1;
	setp.lt.u32 	%p23, %r321, %r3;
	@%p23 bra 	$L__BB0_5;
$L__BB0_42:
	shr.u64 	%rd7, %rd18, 2;
	add.s32 	%r320, %r320, 1;
	setp.gt.u64 	%p24, %rd18, 3;
	mov.u64 	%rd18, %rd7;
	@%p24 bra 	$L__BB0_3;
$L__BB0_43:
	mov.b32 	%r319, 0;
	st.global.v2.u32 	[%rd2+24], {%r319, %r319};
	st.global.u32 	[%rd2+32], %r319;
	mov.b64 	%rd17, 0;
	st.global.u64 	[%rd2+40], %rd17;
$L__BB0_44:
	ret;

}
	// .globl	_Z14initPopulationPmS_P17curandStateXORWOWi
.visible .entry _Z14initPopulationPmS_P17curandStateXORWOWi(
	.param .u64 .ptr .align 1 _Z14initPopulationPmS_P17curandStateXORWOWi_param_0,
	.param .u64 .ptr .align 1 _Z14initPopulationPmS_P17curandStateXORWOWi_param_1,
	.param .u64 .ptr .align 1 _Z14initPopulationPmS_P17curandStateXORWOWi_param_2,
	.param .u32 _Z14initPopulationPmS_P17curandStateXORWOWi_param_3
)
{
	.reg .pred 	%p<7>;
	.reg .b32 	%r<152>;
	.reg .b32 	%f<2>;
	.reg .b64 	%rd<29>;
	.reg .b64 	%fd<2>;

	ld.param.u64 	%rd6, [_Z14initPopulationPmS_P17curandStateXORWOWi_param_0];
	ld.param.u64 	%rd7, [_Z14initPopulationPmS_P17curandStateXORWOWi_param_1];
	ld.param.u64 	%rd5, [_Z14initPopulationPmS_P17curandStateXORWOWi_param_2];
	ld.param.u32 	%r67, [_Z14initPopulationPmS_P17curandStateXORWOWi_param_3];
	cvta.to.global.u64 	%rd1, %rd6;
	cvta.to.global.u64 	%rd2, %rd7;
	mov.u32 	%r68, %ctaid.x;
	mov.u32 	%r69, %ntid.x;
	mov.u32 	%r70, %tid.x;
	mad.lo.s32 	%r1, %r68, %r69, %r70;
	setp.ge.s32 	%p1, %r1, %r67;
	@%p1 bra 	$L__BB1_10;
	cvta.to.global.u64 	%rd8, %rd5;
	mul.wide.s32 	%rd9, %r1, 48;
	add.s64 	%rd3, %rd8, %rd9;
	ld.global.v2.u32 	{%r151, %r150}, [%rd3];
	ld.global.v2.u32 	{%r149, %r148}, [%rd3+8];
	ld.global.v2.u32 	{%r147, %r146}, [%rd3+16];
	ld.global.v2.u32 	{%r8, %r9}, [%rd3+24];
	ld.global.f32 	%f1, [%rd3+32];
	ld.global.f64 	%fd1, [%rd3+40];
	ld.const.u32 	%r10, [d_b];
	setp.lt.s32 	%p2, %r10, 1;
	@%p2 bra 	$L__BB1_9;
	ld.const.u32 	%r11, [d_numKSubsets];
	mul.lo.s32 	%r12, %r10, %r1;
	and.b32  	%r13, %r10, 3;
	setp.lt.u32 	%p3, %r10, 4;
	mov.b32 	%r131, 0;
	@%p3 bra 	$L__BB1_6;
	and.b32  	%r131, %r10, 2147483644;
	neg.s32 	%r119, %r131;
	add.s32 	%r118, %r151, 724874;
	add.s64 	%rd4, %rd1, 16;
	mov.u32 	%r117, %r12;
$L__BB1_4:
	mov.u32 	%r23, %r146;
	mul.wide.s32 	%rd10, %r117, 8;
	add.s64 	%rd11, %rd4, %rd10;
	shr.u32 	%r74, %r150, 2;
	xor.b32  	%r75, %r74, %r150;
	shl.b32 	%r76, %r23, 4;
	shl.b32 	%r77, %r75, 1;
	xor.b32  	%r78, %r76, %r77;
	xor.b32  	%r79, %r78, %r23;
	xor.b32  	%r24, %r79, %r75;
	add.s32 	%r80, %r118, %r24;
	add.s32 	%r81, %r80, -362437;
	rem.u32 	%r82, %r81, %r11;
	mul.wide.s32 	%rd12, %r82, 8;
	add.s64 	%rd13, %rd2, %rd12;
	ld.global.u64 	%rd14, [%rd13];
	st.global.u64 	[%rd11+-16], %rd14;
	shr.u32 	%r83, %r149, 2;
	xor.b32  	%r84, %r83, %r149;
	shl.b32 	%r85, %r24, 4;
	shl.b32 	%r86, %r84, 1;
	xor.b32  	%r87, %r85, %r86;
	xor.b32  	%r88, %r87, %r24;
	xor.b32  	%r25, %r88, %r84;
	add.s32 	%r89, %r118, %r25;
	rem.u32 	%r90, %r89, %r11;
	mul.wide.s32 	%rd15, %r90, 8;
	add.s64 	%rd16, %rd2, %rd15;
	ld.global.u64 	%rd17, [%rd16];
	st.global.u64 	[%rd11+-8], %rd17;
	shr.u32 	%r91, %r148, 2;
	xor.b32  	%r92, %r91, %r148;
	shl.b32 	%r93, %r25, 4;
	shl.b32 	%r94, %r92, 1;
	xor.b32  	%r95, %r93, %r94;
	xor.b32  	%r96, %r95, %r25;
	xor.b32  	%r26, %r96, %r92;
	add.s32 	%r97, %r118, %r26;
	add.s32 	%r98, %r97, 362437;
	rem.u32 	%r99, %r98, %r11;
	mul.wide.s32 	%rd18, %r99, 8;
	add.s64 	%rd19, %rd2, %rd18;
	ld.global.u64 	%rd20, [%rd19];
	st.global.u64 	[%rd11], %rd20;
	shr.u32 	%r100, %r147, 2;
	xor.b32  	%r101, %r100, %r147;
	shl.b32 	%r102, %r26, 4;
	shl.b32 	%r103, %r101, 1;
	xor.b32  	%r104, %r102, %r103;
	xor.b32  	%r105, %r104, %r26;
	xor.b32  	%r146, %r105, %r101;
	add.s32 	%r106, %r118, %r146;
	add.s32 	%r107, %r106, 724874;
	rem.u32 	%r108, %r107, %r11;
	mul.wide.s32 	%rd21, %r108, 8;
	add.s64 	%rd22, %rd2, %rd21;
	ld.global.u64 	%rd23, [%rd22];
	st.global.u64 	[%rd11+8], %rd23;
	add.s32 	%r119, %r119, 4;
	add.s32 	%r118, %r118, 1449748;
	add.s32 	%r117, %r117, 4;
	setp.ne.s32 	%p4, %r119, 0;
	mov.u32 	%r149, %r24;
	mov.u32 	%r148, %r25;
	mov.u32 	%r147, %r26;
	mov.u32 	%r150, %r23;
	@%p4 bra 	$L__BB1_4;
	add.s32 	%r151, %r118, -724874;
	mov.u32 	%r150, %r23;
	mov.u32 	%r149, %r24;
	mov.u32 	%r148, %r25;
	mov.u32 	%r147, %r26;
$L__BB1_6:
	setp.eq.s32 	%p5, %r13, 0;
	@%p5 bra 	$L__BB1_9;
	add.s32 	%r140, %r131, %r12;
	add.s32 	%r139, %r151, 362437;
	neg.s32 	%r138, %r13;
	mov.u32 	%r145, %r150;
$L__BB1_8:
	.pragma "nounroll";
	mov.u32 	%r150, %r149;
	mov.u32 	%r149, %r148;
	mov.u32 	%r148, %r147;
	mov.u32 	%r147, %r146;
	mov.u32 	%r151, %r139;
	mul.wide.s32 	%rd24, %r140, 8;
	add.s64 	%rd25, %rd1, %rd24;
	shr.u32 	%r109, %r145, 2;
	xor.b32  	%r110, %r109, %r145;
	shl.b32 	%r111, %r147, 4;
	shl.b32 	%r112, %r110, 1;
	xor.b32  	%r113, %r111, %r112;
	xor.b32  	%r114, %r113, %r147;
	xor.b32  	%r146, %r114, %r110;
	add.s32 	%r115, %r151, %r146;
	rem.u32 	%r116, %r115, %r11;
	mul.wide.s32 	%rd26, %r116, 8;
	add.s64 	%rd27, %rd2, %rd26;
	ld.global.u64 	%rd28, [%rd27];
	st.global.u64 	[%rd25], %rd28;
	add.s32 	%r140, %r140, 1;
	add.s32 	%r139, %r151, 362437;
	add.s32 	%r138, %r138, 1;
	setp.ne.s32 	%p6, %r138, 0;
	mov.u32 	%r145, %r150;
	@%p6 bra 	$L__BB1_8;
$L__BB1_9:
	st.global.v2.u32 	[%rd3], {%r151, %r150};
	st.global.v2.u32 	[%rd3+8], {%r149, %r148};
	st.global.v2.u32 	[%rd3+16], {%r147, %r146};
	st.global.v2.u32 	[%rd3+24], {%r8, %r9};
	st.global.f32 	[%rd3+32], %f1;
	st.global.f64 	[%rd3+40], %fd1;
$L__BB1_10:
	ret;

}
	// .globl	_Z15evaluateFitnessPmS_Pii
.visible .entry _Z15evaluateFitnessPmS_Pii(
	.param .u64 .ptr .align 1 _Z15evaluateFitnessPmS_Pii_param_0,
	.param .u64 .ptr .align 1 _Z15evaluateFitnessPmS_Pii_param_1,
	.param .u64 .ptr .align 1 _Z15evaluateFitnessPmS_Pii_param_2,
	.param .u32 _Z15evaluateFitnessPmS_Pii_param_3
)
{
	.reg .pred 	%p<7>;
	.reg .b32 	%r<30>;
	.reg .b64 	%rd<16>;

	ld.param.u64 	%rd4, [_Z15evaluateFitnessPmS_Pii_param_0];
	ld.param.u64 	%rd5, [_Z15evaluateFitnessPmS_Pii_param_1];
	ld.param.u64 	%rd6, [_Z15evaluateFitnessPmS_Pii_param_2];
	ld.param.u32 	%r14, [_Z15evaluateFitnessPmS_Pii_param_3];
	mov.u32 	%r15, %ctaid.x;
	mov.u32 	%r16, %ntid.x;
	mov.u32 	%r17, %tid.x;
	mad.lo.s32 	%r1, %r15, %r16, %r17;
	setp.ge.s32 	%p1, %r1, %r14;
	@%p1 bra 	$L__BB2_9;
	ld.const.u32 	%r2, [d_numMSubsets];
	setp.lt.s32 	%p2, %r2, 1;
	mov.b32 	%r29, 0;
	@%p2 bra 	$L__BB2_8;
	ld.const.u32 	%r3, [d_b];
	setp.lt.s32 	%p3, %r3, 1;
	mov.u32 	%r29, %r2;
	@%p3 bra 	$L__BB2_8;
	ld.const.u32 	%r4, [d_t];
	cvta.to.global.u64 	%rd1, %rd5;
	cvta.to.global.u64 	%rd2, %rd4;
	mul.lo.s32 	%r5, %r3, %r1;
	mov.b32 	%r25, 0;
	mov.u32 	%r29, %r25;
$L__BB2_4:
	mul.wide.u32 	%rd7, %r25, 8;
	add.s64 	%rd8, %rd1, %rd7;
	ld.global.u64 	%rd3, [%rd8];
	mov.b32 	%r27, 0;
	bra.uni 	$L__BB2_6;
$L__BB2_5:
	add.s32 	%r27, %r27, 1;
	setp.eq.s32 	%p5, %r27, %r3;
	mov.b32 	%r28, 1;
	@%p5 bra 	$L__BB2_7;
$L__BB2_6:
	add.s32 	%r22, %r5, %r27;
	mul.wide.s32 	%rd9, %r22, 8;
	add.s64 	%rd10, %rd2, %rd9;
	ld.global.u64 	%rd11, [%rd10];
	and.b64  	%rd12, %rd11, %rd3;
	popc.b64 	%r23, %rd12;
	setp.gt.s32 	%p4, %r4, %r23;
	mov.b32 	%r28, 0;
	@%p4 bra 	$L__BB2_5;
$L__BB2_7:
	add.s32 	%r29, %r28, %r29;
	add.s32 	%r25, %r25, 1;
	setp.ne.s32 	%p6, %r25, %r2;
	@%p6 bra 	$L__BB2_4;
$L__BB2_8:
	cvta.to.global.u64 	%rd13, %rd6;
	mul.wide.s32 	%rd14, %r1, 4;
	add.s64 	%rd15, %rd13, %rd14;
	st.global.u32 	[%rd15], %r29;
$L__BB2_9:
	ret;

}
	// .globl	_Z6evolvePmS_PiS_P17curandStateXORWOWiifi
.visible .entry _Z6evolvePmS_PiS_P17curandStateXORWOWiifi(
	.param .u64 .ptr .align 1 _Z6evolvePmS_PiS_P17curandStateXORWOWiifi_param_0,
	.param .u64 .ptr .align 1 _Z6evolvePmS_PiS_P17curandStateXORWOWiifi_param_1,
	.param .u64 .ptr .align 1 _Z6evolvePmS_PiS_P17curandStateXORWOWiifi_param_2,
	.param .u64 .ptr .align 1 _Z6evolvePmS_PiS_P17curandStateXORWOWiifi_param_3,
	.param .u64 .ptr .align 1 _Z6evolvePmS_PiS_P17curandStateXORWOWiifi_param_4,
	.param .u32 _Z6evolvePmS_PiS_P17curandStateXORWOWiifi_param_5,
	.param .u32 _Z6evolvePmS_PiS_P17curandStateXORWOWiifi_param_6,
	.param .f32 _Z6evolvePmS_PiS_P17curandStateXORWOWiifi_param_7,
	.param .u32 _Z6evolvePmS_PiS_P17curandStateXORWOWiifi_param_8
)
{
	.reg .pred 	%p<76>;
	.reg .b32 	%r<1096>;
	.reg .b32 	%f<18>;
	.reg .b64 	%rd<152>;
	.reg .b64 	%fd<2>;

	ld.param.u64 	%rd12, [_Z6evolvePmS_PiS_P17curandStateXORWOWiifi_param_1];
	ld.param.u64 	%rd13, [_Z6evolvePmS_PiS_P17curandStateXORWOWiifi_param_2];
	ld.param.u32 	%r356, [_Z6evolvePmS_PiS_P17curandStateXORWOWiifi_param_5];
	cvta.to.global.u64 	%rd1, %rd12;
	cvta.to.global.u64 	%rd2, %rd13;
	mov.u32 	%r359, %ctaid.x;
	mov.u32 	%r360, %ntid.x;
	mov.u32 	%r361, %tid.x;
	mad.lo.s32 	%r1, %r359, %r360, %r361;
	setp.ge.s32 	%p1, %r1, %r356;
	@%p1 bra 	$L__BB3_61;
	ld.param.u32 	%r881, [_Z6evolvePmS_PiS_P17curandStateXORWOWiifi_param_8];
	ld.param.u64 	%rd150, [_Z6evolvePmS_PiS_P17curandStateXORWOWiifi_param_4];
	cvta.to.global.u64 	%rd14, %rd150;
	mul.wide.s32 	%rd15, %r1, 48;
	add.s64 	%rd3, %rd14, %rd15;
	ld.global.v2.u32 	{%r5, %r4}, [%rd3];
	ld.global.v2.u32 	{%r938, %r983}, [%rd3+8];
	ld.global.v2.u32 	{%r982, %r981}, [%rd3+16];
	ld.global.v2.u32 	{%r14, %r15}, [%rd3+24];
	ld.global.f32 	%f1, [%rd3+32];
	ld.global.f64 	%fd1, [%rd3+40];
	setp.ge.s32 	%p2, %r1, %r881;
	@%p2 bra 	$L__BB3_10;
	ld.const.u32 	%r16, [d_b];
	setp.lt.s32 	%p71, %r16, 1;
	@%p71 bra 	$L__BB3_9;
	ld.param.u64 	%rd144, [_Z6evolvePmS_PiS_P17curandStateXORWOWiifi_param_0];
	cvta.to.global.u64 	%rd4, %rd144;
	mul.lo.s32 	%r17, %r16, %r1;
	setp.lt.u32 	%p72, %r16, 4;
	mov.b32 	%r884, 0;
	@%p72 bra 	$L__BB3_6;
	and.b32  	%r884, %r16, 2147483644;
	neg.s32 	%r883, %r884;
	mov.u32 	%r882, %r17;
$L__BB3_5:
	mul.wide.s32 	%rd131, %r882, 8;
	add.s64 	%rd132, %rd4, %rd131;
	add.s64 	%rd133, %rd1, %rd131;
	ld.global.u64 	%rd134, [%rd132];
	st.global.u64 	[%rd133], %rd134;
	ld.global.u64 	%rd135, [%rd132+8];
	st.global.u64 	[%rd133+8], %rd135;
	ld.global.u64 	%rd136, [%rd132+16];
	st.global.u64 	[%rd133+16], %rd136;
	ld.global.u64 	%rd137, [%rd132+24];
	st.global.u64 	[%rd133+24], %rd137;
	add.s32 	%r883, %r883, 4;
	add.s32 	%r882, %r882, 4;
	setp.ne.s32 	%p73, %r883, 0;
	@%p73 bra 	$L__BB3_5;
$L__BB3_6:
	and.b32  	%r25, %r16, 3;
	setp.eq.s32 	%p74, %r25, 0;
	@%p74 bra 	$L__BB3_9;
	add.s32 	%r886, %r884, %r17;
	neg.s32 	%r885, %r25;
$L__BB3_8:
	.pragma "nounroll";
	mul.wide.s32 	%rd138, %r886, 8;
	add.s64 	%rd139, %rd1, %rd138;
	add.s64 	%rd140, %rd4, %rd138;
	ld.global.u64 	%rd141, [%rd140];
	st.global.u64 	[%rd139], %rd141;
	add.s32 	%r886, %r886, 1;
	add.s32 	%r885, %r885, 1;
	setp.ne.s32 	%p75, %r885, 0;
	@%p75 bra 	$L__BB3_8;
$L__BB3_9:
	st.global.v2.u32 	[%rd3], {%r5, %r4};
	st.global.v2.u32 	[%rd3+8], {%r938, %r983};
	st.global.v2.u32 	[%rd3+16], {%r982, %r981};
	st.global.v2.u32 	[%rd3+24], {%r14, %r15};
	st.global.f32 	[%rd3+32], %f1;
	st.global.f64 	[%rd3+40], %fd1;
	bra.uni 	$L__BB3_61;
$L__BB3_10:
	ld.param.u32 	%r875, [_Z6evolvePmS_PiS_P17curandStateXORWOWiifi_param_6];
	shr.u32 	%r362, %r4, 2;
	xor.b32  	%r363, %r362, %r4;
	shl.b32 	%r364, %r981, 4;
	shl.b32 	%r365, %r363, 1;
	xor.b32  	%r366, %r364, %r365;
	xor.b32  	%r367, %r366, %r981;
	xor.b32  	%r980, %r367, %r363;
	add.s32 	%r939, %r5, 362437;
	add.s32 	%r368, %r980, %r939;
	rem.u32 	%r940, %r368, %r356;
	setp.lt.s32 	%p3, %r875, 2;
	@%p3 bra 	$L__BB3_23;
	ld.param.u32 	%r876, [_Z6evolvePmS_PiS_P17curandStateXORWOWiifi_param_6];
	mul.wide.s32 	%rd16, %r940, 4;
	add.s64 	%rd17, %rd2, %rd16;
	ld.global.u32 	%r915, [%rd17];
	add.s32 	%r36, %r876, -1;
	add.s32 	%r370, %r876, -2;
	setp.lt.u32 	%p4, %r370, 7;
	mov.u32 	%r917, %r939;
	mov.u32 	%r909, %r980;
	@%p4 bra 	$L__BB3_15;
	add.s32 	%r888, %r5, 1812185;
	and.b32  	%r371, %r36, -8;
	neg.s32 	%r887, %r371;
$L__BB3_13:
	.pragma "nounroll";
	shr.u32 	%r372, %r938, 2;
	xor.b32  	%r373, %r372, %r938;
	shl.b32 	%r374, %r980, 4;
	shl.b32 	%r375, %r373, 1;
	xor.b32  	%r376, %r374, %r375;
	xor.b32  	%r377, %r376, %r980;
	xor.b32  	%r378, %r377, %r373;
	add.s32 	%r379, %r888, %r378;
	add.s32 	%r380, %r379, -1087311;
	rem.u32 	%r381, %r380, %r356;
	mul.wide.s32 	%rd18, %r381, 4;
	add.s64 	%rd19, %rd2, %rd18;
	ld.global.u32 	%r382, [%rd19];
	setp.lt.s32 	%p5, %r382, %r915;
	selp.b32 	%r383, %r381, %r940, %p5;
	min.s32 	%r384, %r382, %r915;
	shr.u32 	%r385, %r983, 2;
	xor.b32  	%r386, %r385, %r983;
	shl.b32 	%r387, %r378, 4;
	shl.b32 	%r388, %r386, 1;
	xor.b32  	%r389, %r387, %r388;
	xor.b32  	%r390, %r389, %r378;
	xor.b32  	%r391, %r390, %r386;
	add.s32 	%r392, %r888, %r391;
	add.s32 	%r393, %r392, -724874;
	rem.u32 	%r394, %r393, %r356;
	mul.wide.s32 	%rd20, %r394, 4;
	add.s64 	%rd21, %rd2, %rd20;
	ld.global.u32 	%r395, [%rd21];
	setp.lt.s32 	%p6, %r395, %r384;
	selp.b32 	%r396, %r394, %r383, %p6;
	min.s32 	%r397, %r395, %r384;
	shr.u32 	%r398, %r982, 2;
	xor.b32  	%r399, %r398, %r982;
	shl.b32 	%r400, %r391, 4;
	shl.b32 	%r401, %r399, 1;
	xor.b32  	%r402, %r400, %r401;
	xor.b32  	%r403, %r402, %r391;
	xor.b32  	%r404, %r403, %r399;
	add.s32 	%r405, %r888, %r404;
	add.s32 	%r406, %r405, -362437;
	rem.u32 	%r407, %r406, %r356;
	mul.wide.s32 	%rd22, %r407, 4;
	add.s64 	%rd23, %rd2, %rd22;
	ld.global.u32 	%r408, [%rd23];
	setp.lt.s32 	%p7, %r408, %r397;
	selp.b32 	%r409, %r407, %r396, %p7;
	min.s32 	%r410, %r408, %r397;
	shr.u32 	%r411, %r981, 2;
	xor.b32  	%r412, %r411, %r981;
	shl.b32 	%r413, %r404, 4;
	shl.b32 	%r414, %r412, 1;
	xor.b32  	%r415, %r413, %r414;
	xor.b32  	%r416, %r415, %r404;
	xor.b32  	%r938, %r416, %r412;
	shr.u32 	%r417, %r980, 2;
	xor.b32  	%r418, %r417, %r980;
	shl.b32 	%r419, %r938, 4;
	shl.b32 	%r420, %r418, 1;
	xor.b32  	%r421, %r419, %r420;
	xor.b32  	%r422, %r421, %r938;
	xor.b32  	%r983, %r422, %r418;
	shr.u32 	%r423, %r378, 2;
	xor.b32  	%r424, %r423, %r378;
	shl.b32 	%r425, %r983, 4;
	shl.b32 	%r426, %r424, 1;
	xor.b32  	%r427, %r425, %r426;
	xor.b32  	%r428, %r427, %r983;
	xor.b32  	%r982, %r428, %r424;
	shr.u32 	%r429, %r391, 2;
	xor.b32  	%r430, %r429, %r391;
	shl.b32 	%r431, %r982, 4;
	shl.b32 	%r432, %r430, 1;
	xor.b32  	%r433, %r431, %r432;
	xor.b32  	%r434, %r433, %r982;
	xor.b32  	%r981, %r434, %r430;
	shr.u32 	%r435, %r404, 2;
	xor.b32  	%r436, %r435, %r404;
	shl.b32 	%r437, %r981, 4;
	shl.b32 	%r438, %r436, 1;
	xor.b32  	%r439, %r437, %r438;
	xor.b32  	%r440, %r439, %r981;
	xor.b32  	%r980, %r440, %r436;
	add.s32 	%r441, %r888, %r980;
	add.s32 	%r442, %r938, %r888;
	rem.u32 	%r443, %r442, %r356;
	mul.wide.s32 	%rd24, %r443, 4;
	add.s64 	%rd25, %rd2, %rd24;
	ld.global.u32 	%r444, [%rd25];
	setp.lt.s32 	%p8, %r444, %r410;
	selp.b32 	%r445, %r443, %r409, %p8;
	min.s32 	%r446, %r444, %r410;
	add.s32 	%r447, %r888, %r983;
	add.s32 	%r448, %r447, 362437;
	rem.u32 	%r449, %r448, %r356;
	mul.wide.s32 	%rd26, %r449, 4;
	add.s64 	%rd27, %rd2, %rd26;
	ld.global.u32 	%r450, [%rd27];
	setp.lt.s32 	%p9, %r450, %r446;
	selp.b32 	%r451, %r449, %r445, %p9;
	min.s32 	%r452, %r450, %r446;
	add.s32 	%r453, %r888, %r982;
	add.s32 	%r454, %r453, 724874;
	rem.u32 	%r455, %r454, %r356;
	mul.wide.s32 	%rd28, %r455, 4;
	add.s64 	%rd29, %rd2, %rd28;
	ld.global.u32 	%r456, [%rd29];
	setp.lt.s32 	%p10, %r456, %r452;
	selp.b32 	%r457, %r455, %r451, %p10;
	min.s32 	%r458, %r456, %r452;
	add.s32 	%r459, %r888, %r981;
	add.s32 	%r460, %r459, 1087311;
	rem.u32 	%r461, %r460, %r356;
	mul.wide.s32 	%rd30, %r461, 4;
	add.s64 	%rd31, %rd2, %rd30;
	ld.global.u32 	%r462, [%rd31];
	setp.lt.s32 	%p11, %r462, %r458;
	selp.b32 	%r463, %r461, %r457, %p11;
	min.s32 	%r464, %r462, %r458;
	add.s32 	%r465, %r441, 1449748;
	rem.u32 	%r466, %r465, %r356;
	mul.wide.s32 	%rd32, %r466, 4;
	add.s64 	%rd33, %rd2, %rd32;
	ld.global.u32 	%r467, [%rd33];
	setp.lt.s32 	%p12, %r467, %r464;
	selp.b32 	%r940, %r466, %r463, %p12;
	min.s32 	%r915, %r467, %r464;
	add.s32 	%r888, %r888, 2899496;
	add.s32 	%r887, %r887, 8;
	setp.ne.s32 	%p13, %r887, 0;
	@%p13 bra 	$L__BB3_13;
	add.s32 	%r917, %r888, -1449748;
	mov.u32 	%r909, %r980;
$L__BB3_15:
	ld.param.u32 	%r877, [_Z6evolvePmS_PiS_P17curandStateXORWOWiifi_param_6];
	mad.lo.s32 	%r939, %r877, 362437, %r5;
	and.b32  	%r468, %r36, 7;
	setp.eq.s32 	%p14, %r468, 0;
	@%p14 bra 	$L__BB3_23;
	setp.lt.u32 	%p15, %r468, 4;
	mov.u32 	%r929, %r938;
	mov.u32 	%r920, %r982;
	mov.u32 	%r921, %r981;
	mov.u32 	%r922, %r909;
	@%p15 bra 	$L__BB3_18;
	shr.u32 	%r471, %r938, 2;
	xor.b32  	%r472, %r471, %r938;
	shl.b32 	%r473, %r909, 4;
	shl.b32 	%r474, %r472, 1;
	xor.b32  	%r475, %r473, %r474;
	xor.b32  	%r476, %r475, %r909;
	xor.b32  	%r73, %r476, %r472;
	add.s32 	%r477, %r917, %r73;
	add.s32 	%r478, %r477, 362437;
	rem.u32 	%r479, %r478, %r356;
	mul.wide.s32 	%rd34, %r479, 4;
	add.s64 	%rd35, %rd2, %rd34;
	ld.global.u32 	%r480, [%rd35];
	setp.lt.s32 	%p16, %r480, %r915;
	selp.b32 	%r481, %r479, %r940, %p16;
	min.s32 	%r482, %r480, %r915;
	shr.u32 	%r483, %r983, 2;
	xor.b32  	%r484, %r483, %r983;
	shl.b32 	%r485, %r73, 4;
	shl.b32 	%r486, %r484, 1;
	xor.b32  	%r487, %r485, %r486;
	xor.b32  	%r488, %r487, %r73;
	xor.b32  	%r920, %r488, %r484;
	add.s32 	%r489, %r917, %r920;
	add.s32 	%r490, %r489, 724874;
	rem.u32 	%r491, %r490, %r356;
	mul.wide.s32 	%rd36, %r491, 4;
	add.s64 	%rd37, %rd2, %rd36;
	ld.global.u32 	%r492, [%rd37];
	setp.lt.s32 	%p17, %r492, %r482;
	selp.b32 	%r493, %r491, %r481, %p17;
	min.s32 	%r494, %r492, %r482;
	shr.u32 	%r495, %r982, 2;
	xor.b32  	%r496, %r495, %r982;
	shl.b32 	%r497, %r920, 4;
	shl.b32 	%r498, %r496, 1;
	xor.b32  	%r499, %r497, %r498;
	xor.b32  	%r500, %r499, %r920;
	xor.b32  	%r921, %r500, %r496;
	add.s32 	%r501, %r917, %r921;
	add.s32 	%r502, %r501, 1087311;
	rem.u32 	%r503, %r502, %r356;
	mul.wide.s32 	%rd38, %r503, 4;
	add.s64 	%rd39, %rd2, %rd38;
	ld.global.u32 	%r504, [%rd39];
	setp.lt.s32 	%p18, %r504, %r494;
	selp.b32 	%r505, %r503, %r493, %p18;
	min.s32 	%r506, %r504, %r494;
	shr.u32 	%r507, %r981, 2;
	xor.b32  	%r508, %r507, %r981;
	shl.b32 	%r509, %r921, 4;
	shl.b32 	%r510, %r508, 1;
	xor.b32  	%r511, %r509, %r510;
	xor.b32  	%r512, %r511, %r921;
	xor.b32  	%r980, %r512, %r508;
	add.s32 	%r917, %r917, 1449748;
	add.s32 	%r513, %r980, %r917;
	rem.u32 	%r514, %r513, %r356;
	mul.wide.s32 	%rd40, %r514, 4;
	add.s64 	%rd41, %rd2, %rd40;
	ld.global.u32 	%r515, [%rd41];
	setp.lt.s32 	%p19, %r515, %r506;
	selp.b32 	%r940, %r514, %r505, %p19;
	min.s32 	%r915, %r515, %r506;
	mov.u32 	%r983, %r73;
	mov.u32 	%r982, %r920;
	mov.u32 	%r981, %r921;
	mov.u32 	%r929, %r909;
	mov.u32 	%r922, %r980;
$L__BB3_18:
	and.b32  	%r516, %r36, 3;
	setp.eq.s32 	%p20, %r516, 0;
	mov.u32 	%r938, %r909;
	@%p20 bra 	$L__BB3_23;
	setp.eq.s32 	%p21, %r516, 1;
	mov.u32 	%r930, %r983;
	mov.u32 	%r931, %r920;
	mov.u32 	%r932, %r921;
	mov.u32 	%r933, %r922;
	@%p21 bra 	$L__BB3_21;
	shr.u32 	%r519, %r929, 2;
	xor.b32  	%r520, %r519, %r929;
	shl.b32 	%r521, %r922, 4;
	shl.b32 	%r522, %r520, 1;
	xor.b32  	%r523, %r521, %r522;
	xor.b32  	%r524, %r523, %r922;
	xor.b32  	%r981, %r524, %r520;
	add.s32 	%r525, %r917, %r981;
	add.s32 	%r526, %r525, 362437;
	rem.u32 	%r527, %r526, %r356;
	mul.wide.s32 	%rd42, %r527, 4;
	add.s64 	%rd43, %rd2, %rd42;
	ld.global.u32 	%r528, [%rd43];
	setp.lt.s32 	%p22, %r528, %r915;
	selp.b32 	%r529, %r527, %r940, %p22;
	min.s32 	%r530, %r528, %r915;
	shr.u32 	%r531, %r983, 2;
	xor.b32  	%r532, %r531, %r983;
	shl.b32 	%r533, %r981, 4;
	shl.b32 	%r534, %r532, 1;
	xor.b32  	%r535, %r533, %r534;
	xor.b32  	%r536, %r535, %r981;
	xor.b32  	%r980, %r536, %r532;
	add.s32 	%r917, %r917, 724874;
	add.s32 	%r537, %r980, %r917;
	rem.u32 	%r538, %r537, %r356;
	mul.wide.s32 	%rd44, %r538, 4;
	add.s64 	%rd45, %rd2, %rd44;
	ld.global.u32 	%r539, [%rd45];
	setp.lt.s32 	%p23, %r539, %r530;
	selp.b32 	%r940, %r538, %r529, %p23;
	min.s32 	%r915, %r539, %r530;
	mov.u32 	%r929, %r920;
	mov.u32 	%r930, %r921;
	mov.u32 	%r931, %r922;
	mov.u32 	%r932, %r981;
	mov.u32 	%r933, %r980;
$L__BB3_21:
	and.b32  	%r540, %r36, 1;
	setp.eq.b32 	%p24, %r540, 1;
	not.pred 	%p25, %p24;
	mov.u32 	%r982, %r922;
	mov.u32 	%r983, %r921;
	mov.u32 	%r938, %r920;
	@%p25 bra 	$L__BB3_23;
	shr.u32 	%r541, %r929, 2;
	xor.b32  	%r542, %r541, %r929;
	shl.b32 	%r543, %r933, 4;
	shl.b32 	%r544, %r542, 1;
	xor.b32  	%r545, %r543, %r544;
	xor.b32  	%r546, %r545, %r933;
	xor.b32  	%r980, %r546, %r542;
	add.s32 	%r547, %r917, %r980;
	add.s32 	%r548, %r547, 362437;
	rem.u32 	%r549, %r548, %r356;
	mul.wide.s32 	%rd46, %r549, 4;
	add.s64 	%rd47, %rd2, %rd46;
	ld.global.u32 	%r550, [%rd47];
	setp.lt.s32 	%p26, %r550, %r915;
	selp.b32 	%r940, %r549, %r940, %p26;
	mov.u32 	%r981, %r933;
	mov.u32 	%r982, %r932;
	mov.u32 	%r983, %r931;
	mov.u32 	%r938, %r930;
$L__BB3_23:
	ld.param.u32 	%r878, [_Z6evolvePmS_PiS_P17curandStateXORWOWiifi_param_6];
	setp.lt.s32 	%p27, %r878, 2;
	shr.u32 	%r551, %r938, 2;
	xor.b32  	%r552, %r551, %r938;
	shl.b32 	%r553, %r980, 4;
	shl.b32 	%r554, %r552, 1;
	xor.b32  	%r555, %r553, %r554;
	xor.b32  	%r556, %r555, %r980;
	xor.b32  	%r1017, %r556, %r552;
	add.s32 	%r984, %r939, 362437;
	add.s32 	%r557, %r1017, %r984;
	rem.u32 	%r985, %r557, %r356;
	@%p27 bra 	$L__BB3_36;
	ld.param.u32 	%r879, [_Z6evolvePmS_PiS_P17curandStateXORWOWiifi_param_6];
	mul.wide.s32 	%rd48, %r985, 4;
	add.s64 	%rd49, %rd2, %rd48;
	ld.global.u32 	%r960, [%rd49];
	add.s32 	%r122, %r879, -1;
	add.s32 	%r559, %r879, -2;
	setp.lt.u32 	%p28, %r559, 7;
	mov.u32 	%r962, %r984;
	mov.u32 	%r954, %r1017;
	@%p28 bra 	$L__BB3_28;
	add.s32 	%r987, %r939, 1812185;
	and.b32  	%r560, %r122, -8;
	neg.s32 	%r986, %r560;
$L__BB3_26:
	.pragma "nounroll";
	shr.u32 	%r561, %r983, 2;
	xor.b32  	%r562, %r561, %r983;
	shl.b32 	%r563, %r1017, 4;
	shl.b32 	%r564, %r562, 1;
	xor.b32  	%r565, %r563, %r564;
	xor.b32  	%r566, %r565, %r1017;
	xor.b32  	%r567, %r566, %r562;
	add.s32 	%r568, %r987, %r567;
	add.s32 	%r569, %r568, -1087311;
	rem.u32 	%r570, %r569, %r356;
	mul.wide.s32 	%rd50, %r570, 4;
	add.s64 	%rd51, %rd2, %rd50;
	ld.global.u32 	%r571, [%rd51];
	setp.lt.s32 	%p29, %r571, %r960;
	selp.b32 	%r572, %r570, %r985, %p29;
	min.s32 	%r573, %r571, %r960;
	shr.u32 	%r574, %r982, 2;
	xor.b32  	%r575, %r574, %r982;
	shl.b32 	%r576, %r567, 4;
	shl.b32 	%r577, %r575, 1;
	xor.b32  	%r578, %r576, %r577;
	xor.b32  	%r579, %r578, %r567;
	xor.b32  	%r580, %r579, %r575;
	add.s32 	%r581, %r987, %r580;
	add.s32 	%r582, %r581, -724874;
	rem.u32 	%r583, %r582, %r356;
	mul.wide.s32 	%rd52, %r583, 4;
	add.s64 	%rd53, %rd2, %rd52;
	ld.global.u32 	%r584, [%rd53];
	setp.lt.s32 	%p30, %r584, %r573;
	selp.b32 	%r585, %r583, %r572, %p30;
	min.s32 	%r586, %r584, %r573;
	shr.u32 	%r587, %r981, 2;
	xor.b32  	%r588, %r587, %r981;
	shl.b32 	%r589, %r580, 4;
	shl.b32 	%r590, %r588, 1;
	xor.b32  	%r591, %r589, %r590;
	xor.b32  	%r592, %r591, %r580;
	xor.b32  	%r593, %r592, %r588;
	add.s32 	%r594, %r987, %r593;
	add.s32 	%r595, %r594, -362437;
	rem.u32 	%r596, %r595, %r356;
	mul.wide.s32 	%rd54, %r596, 4;
	add.s64 	%rd55, %rd2, %rd54;
	ld.global.u32 	%r597, [%rd55];
	setp.lt.s32 	%p31, %r597, %r586;
	selp.b32 	%r598, %r596, %r585, %p31;
	min.s32 	%r599, %r597, %r586;
	shr.u32 	%r600, %r980, 2;
	xor.b32  	%r601, %r600, %r980;
	shl.b32 	%r602, %r593, 4;
	shl.b32 	%r603, %r601, 1;
	xor.b32  	%r604, %r602, %r603;
	xor.b32  	%r605, %r604, %r593;
	xor.b32  	%r983, %r605, %r601;
	shr.u32 	%r606, %r1017, 2;
	xor.b32  	%r607, %r606, %r1017;
	shl.b32 	%r608, %r983, 4;
	shl.b32 	%r609, %r607, 1;
	xor.b32  	%r610, %r608, %r609;
	xor.b32  	%r611, %r610, %r983;
	xor.b32  	%r982, %r611, %r607;
	shr.u32 	%r612, %r567, 2;
	xor.b32  	%r613, %r612, %r567;
	shl.b32 	%r614, %r982, 4;
	shl.b32 	%r615, %r613, 1;
	xor.b32  	%r616, %r614, %r615;
	xor.b32  	%r617, %r616, %r982;
	xor.b32  	%r981, %r617, %r613;
	shr.u32 	%r618, %r580, 2;
	xor.b32  	%r619, %r618, %r580;
	shl.b32 	%r620, %r981, 4;
	shl.b32 	%r621, %r619, 1;
	xor.b32  	%r622, %r620, %r621;
	xor.b32  	%r623, %r622, %r981;
	xor.b32  	%r980, %r623, %r619;
	shr.u32 	%r624, %r593, 2;
	xor.b32  	%r625, %r624, %r593;
	shl.b32 	%r626, %r980, 4;
	shl.b32 	%r627, %r625, 1;
	xor.b32  	%r628, %r626, %r627;
	xor.b32  	%r629, %r628, %r980;
	xor.b32  	%r1017, %r629, %r625;
	add.s32 	%r630, %r987, %r1017;
	add.s32 	%r631, %r983, %r987;
	rem.u32 	%r632, %r631, %r356;
	mul.wide.s32 	%rd56, %r632, 4;
	add.s64 	%rd57, %rd2, %rd56;
	ld.global.u32 	%r633, [%rd57];
	setp.lt.s32 	%p32, %r633, %r599;
	selp.b32 	%r634, %r632, %r598, %p32;
	min.s32 	%r635, %r633, %r599;
	add.s32 	%r636, %r987, %r982;
	add.s32 	%r637, %r636, 362437;
	rem.u32 	%r638, %r637, %r356;
	mul.wide.s32 	%rd58, %r638, 4;
	add.s64 	%rd59, %rd2, %rd58;
	ld.global.u32 	%r639, [%rd59];
	setp.lt.s32 	%p33, %r639, %r635;
	selp.b32 	%r640, %r638, %r634, %p33;
	min.s32 	%r641, %r639, %r635;
	add.s32 	%r642, %r987, %r981;
	add.s32 	%r643, %r642, 724874;
	rem.u32 	%r644, %r643, %r356;
	mul.wide.s32 	%rd60, %r644, 4;
	add.s64 	%rd61, %rd2, %rd60;
	ld.global.u32 	%r645, [%rd61];
	setp.lt.s32 	%p34, %r645, %r641;
	selp.b32 	%r646, %r644, %r640, %p34;
	min.s32 	%r647, %r645, %r641;
	add.s32 	%r648, %r987, %r980;
	add.s32 	%r649, %r648, 1087311;
	rem.u32 	%r650, %r649, %r356;
	mul.wide.s32 	%rd62, %r650, 4;
	add.s64 	%rd63, %rd2, %rd62;
	ld.global.u32 	%r651, [%rd63];
	setp.lt.s32 	%p35, %r651, %r647;
	selp.b32 	%r652, %r650, %r646, %p35;
	min.s32 	%r653, %r651, %r647;
	add.s32 	%r654, %r630, 1449748;
	rem.u32 	%r655, %r654, %r356;
	mul.wide.s32 	%rd64, %r655, 4;
	add.s64 	%rd65, %rd2, %rd64;
	ld.global.u32 	%r656, [%rd65];
	setp.lt.s32 	%p36, %r656, %r653;
	selp.b32 	%r985, %r655, %r652, %p36;
	min.s32 	%r960, %r656, %r653;
	add.s32 	%r987, %r987, 2899496;
	add.s32 	%r986, %r986, 8;
	setp.eq.s32 	%p37, %r986, 0;
	@%p37 bra 	$L__BB3_27;
	bra.uni 	$L__BB3_26;
$L__BB3_27:
	add.s32 	%r962, %r987, -1449748;
	mov.u32 	%r954, %r1017;
$L__BB3_28:
	ld.param.u32 	%r880, [_Z6evolvePmS_PiS_P17curandStateXORWOWiifi_param_6];
	mad.lo.s32 	%r984, %r880, 362437, %r939;
	and.b32  	%r657, %r122, 7;
	setp.eq.s32 	%p38, %r657, 0;
	@%p38 bra 	$L__BB3_36;
	setp.lt.u32 	%p39, %r657, 4;
	mov.u32 	%r974, %r983;
	mov.u32 	%r965, %r981;
	mov.u32 	%r966, %r980;
	mov.u32 	%r967, %r954;
	@%p39 bra 	$L__BB3_31;
	shr.u32 	%r660, %r983, 2;
	xor.b32  	%r661, %r660, %r983;
	shl.b32 	%r662, %r954, 4;
	shl.b32 	%r663, %r661, 1;
	xor.b32  	%r664, %r662, %r663;
	xor.b32  	%r665, %r664, %r954;
	xor.b32  	%r141, %r665, %r661;
	add.s32 	%r666, %r962, %r141;
	add.s32 	%r667, %r666, 362437;
	rem.u32 	%r668, %r667, %r356;
	mul.wide.s32 	%rd66, %r668, 4;
	add.s64 	%rd67, %rd2, %rd66;
	ld.global.u32 	%r669, [%rd67];
	setp.lt.s32 	%p40, %r669, %r960;
	selp.b32 	%r670, %r668, %r985, %p40;
	min.s32 	%r671, %r669, %r960;
	shr.u32 	%r672, %r982, 2;
	xor.b32  	%r673, %r672, %r982;
	shl.b32 	%r674, %r141, 4;
	shl.b32 	%r675, %r673, 1;
	xor.b32  	%r676, %r674, %r675;
	xor.b32  	%r677, %r676, %r141;
	xor.b32  	%r965, %r677, %r673;
	add.s32 	%r678, %r962, %r965;
	add.s32 	%r679, %r678, 724874;
	rem.u32 	%r680, %r679, %r356;
	mul.wide.s32 	%rd68, %r680, 4;
	add.s64 	%rd69, %rd2, %rd68;
	ld.global.u32 	%r681, [%rd69];
	setp.lt.s32 	%p41, %r681, %r671;
	selp.b32 	%r682, %r680, %r670, %p41;
	min.s32 	%r683, %r681, %r671;
	shr.u32 	%r684, %r981, 2;
	xor.b32  	%r685, %r684, %r981;
	shl.b32 	%r686, %r965, 4;
	shl.b32 	%r687, %r685, 1;
	xor.b32  	%r688, %r686, %r687;
	xor.b32  	%r689, %r688, %r965;
	xor.b32  	%r966, %r689, %r685;
	add.s32 	%r690, %r962, %r966;
	add.s32 	%r691, %r690, 1087311;
	rem.u32 	%r692, %r691, %r356;
	mul.wide.s32 	%rd70, %r692, 4;
	add.s64 	%rd71, %rd2, %rd70;
	ld.global.u32 	%r693, [%rd71];
	setp.lt.s32 	%p42, %r693, %r683;
	selp.b32 	%r694, %r692, %r682, %p42;
	min.s32 	%r695, %r693, %r683;
	shr.u32 	%r696, %r980, 2;
	xor.b32  	%r697, %r696, %r980;
	shl.b32 	%r698, %r966, 4;
	shl.b32 	%r699, %r697, 1;
	xor.b32  	%r700, %r698, %r699;
	xor.b32  	%r701, %r700, %r966;
	xor.b32  	%r1017, %r701, %r697;
	add.s32 	%r962, %r962, 1449748;
	add.s32 	%r702, %r1017, %r962;
	rem.u32 	%r703, %r702, %r356;
	mul.wide.s32 	%rd72, %r703, 4;
	add.s64 	%rd73, %rd2, %rd72;
	ld.global.u32 	%r704, [%rd73];
	setp.lt.s32 	%p43, %r704, %r695;
	selp.b32 	%r985, %r703, %r694, %p43;
	min.s32 	%r960, %r704, %r695;
	mov.u32 	%r982, %r141;
	mov.u32 	%r981, %r965;
	mov.u32 	%r980, %r966;
	mov.u32 	%r974, %r954;
	mov.u32 	%r967, %r1017;
$L__BB3_31:
	and.b32  	%r705, %r122, 3;
	setp.eq.s32 	%p44, %r705, 0;
	mov.u32 	%r983, %r954;
	@%p44 bra 	$L__BB3_36;
	setp.eq.s32 	%p45, %r705, 1;
	mov.u32 	%r975, %r982;
	mov.u32 	%r976, %r965;
	mov.u32 	%r977, %r966;
	mov.u32 	%r978, %r967;
	@%p45 bra 	$L__BB3_34;
	shr.u32 	%r708, %r974, 2;
	xor.b32  	%r709, %r708, %r974;
	shl.b32 	%r710, %r967, 4;
	shl.b32 	%r711, %r709, 1;
	xor.b32  	%r712, %r710, %r711;
	xor.b32  	%r713, %r712, %r967;
	xor.b32  	%r980, %r713, %r709;
	add.s32 	%r714, %r962, %r980;
	add.s32 	%r715, %r714, 362437;
	rem.u32 	%r716, %r715, %r356;
	mul.wide.s32 	%rd74, %r716, 4;
	add.s64 	%rd75, %rd2, %rd74;
	ld.global.u32 	%r717, [%rd75];
	setp.lt.s32 	%p46, %r717, %r960;
	selp.b32 	%r718, %r716, %r985, %p46;
	min.s32 	%r719, %r717, %r960;
	shr.u32 	%r720, %r982, 2;
	xor.b32  	%r721, %r720, %r982;
	shl.b32 	%r722, %r980, 4;
	shl.b32 	%r723, %r721, 1;
	xor.b32  	%r724, %r722, %r723;
	xor.b32  	%r725, %r724, %r980;
	xor.b32  	%r1017, %r725, %r721;
	add.s32 	%r962, %r962, 724874;
	add.s32 	%r726, %r1017, %r962;
	rem.u32 	%r727, %r726, %r356;
	mul.wide.s32 	%rd76, %r727, 4;
	add.s64 	%rd77, %rd2, %rd76;
	ld.global.u32 	%r728, [%rd77];
	setp.lt.s32 	%p47, %r728, %r719;
	selp.b32 	%r985, %r727, %r718, %p47;
	min.s32 	%r960, %r728, %r719;
	mov.u32 	%r974, %r965;
	mov.u32 	%r975, %r966;
	mov.u32 	%r976, %r967;
	mov.u32 	%r977, %r980;
	mov.u32 	%r978, %r1017;
$L__BB3_34:
	and.b32  	%r729, %r122, 1;
	setp.eq.b32 	%p48, %r729, 1;
	not.pred 	%p49, %p48;
	mov.u32 	%r981, %r967;
	mov.u32 	%r982, %r966;
	mov.u32 	%r983, %r965;
	@%p49 bra 	$L__BB3_36;
	shr.u32 	%r730, %r974, 2;
	xor.b32  	%r731, %r730, %r974;
	shl.b32 	%r732, %r978, 4;
	shl.b32 	%r733, %r731, 1;
	xor.b32  	%r734, %r732, %r733;
	xor.b32  	%r735, %r734, %r978;
	xor.b32  	%r1017, %r735, %r731;
	add.s32 	%r736, %r962, %r1017;
	add.s32 	%r737, %r736, 362437;
	rem.u32 	%r738, %r737, %r356;
	mul.wide.s32 	%rd78, %r738, 4;
	add.s64 	%rd79, %rd2, %rd78;
	ld.global.u32 	%r739, [%rd79];
	setp.lt.s32 	%p50, %r739, %r960;
	selp.b32 	%r985, %r738, %r985, %p50;
	mov.u32 	%r980, %r978;
	mov.u32 	%r981, %r977;
	mov.u32 	%r982, %r976;
	mov.u32 	%r983, %r975;
$L__BB3_36:
	ld.const.u32 	%r186, [d_b];
	setp.lt.s32 	%p51, %r186, 1;
	@%p51 bra 	$L__BB3_43;
	setp.lt.u32 	%p52, %r186, 4;
	mov.b32 	%r1001, 0;
	@%p52 bra 	$L__BB3_40;
	mul.lo.s32 	%r1023, %r186, %r1;
	and.b32  	%r1001, %r186, 2147483644;
	neg.s32 	%r1024, %r1001;
	mov.b64 	%rd151, 0;
	mov.u32 	%r1025, %r984;
	mov.u32 	%r1026, %r982;
	mov.u32 	%r1027, %r981;
	mov.u32 	%r1028, %r980;
	mov.u32 	%r1030, %r983;
$L__BB3_39:
	mov.u32 	%r983, %r1017;
	ld.param.u64 	%rd142, [_Z6evolvePmS_PiS_P17curandStateXORWOWiifi_param_0];
	cvt.u32.u64 	%r743, %rd151;
	mul.wide.s32 	%rd81, %r1023, 8;
	add.s64 	%rd82, %rd1, %rd81;
	shr.u32 	%r744, %r1030, 2;
	xor.b32  	%r745, %r744, %r1030;
	shl.b32 	%r746, %r983, 4;
	shl.b32 	%r747, %r745, 1;
	xor.b32  	%r748, %r746, %r747;
	xor.b32  	%r749, %r748, %r983;
	xor.b32  	%r982, %r749, %r745;
	add.s32 	%r750, %r1025, %r982;
	and.b32  	%r751, %r750, 1;
	setp.eq.b32 	%p53, %r751, 1;
	selp.b32 	%r752, %r940, %r985, %p53;
	mad.lo.s32 	%r753, %r186, %r752, %r743;
	mul.wide.s32 	%rd83, %r753, 8;
	cvta.to.global.u64 	%rd84, %rd142;
	add.s64 	%rd85, %rd84, %rd83;
	ld.global.u64 	%rd86, [%rd85];
	st.global.u64 	[%rd82], %rd86;
	shr.u32 	%r754, %r1026, 2;
	xor.b32  	%r755, %r754, %r1026;
	shl.b32 	%r756, %r982, 4;
	shl.b32 	%r757, %r755, 1;
	xor.b32  	%r758, %r756, %r757;
	xor.b32  	%r759, %r758, %r982;
	xor.b32  	%r981, %r759, %r755;
	add.s32 	%r760, %r1025, %r981;
	and.b32  	%r761, %r760, 1;
	setp.eq.b32 	%p54, %r761, 1;
	selp.b32 	%r762, %r985, %r940, %p54;
	mul.lo.s32 	%r763, %r186, %r762;
	cvt.s64.s32 	%rd87, %r763;
	add.s64 	%rd88, %rd151, %rd87;
	shl.b64 	%rd89, %rd88, 3;
	add.s64 	%rd90, %rd84, %rd89;
	ld.global.u64 	%rd91, [%rd90+8];
	st.global.u64 	[%rd82+8], %rd91;
	shr.u32 	%r764, %r1027, 2;
	xor.b32  	%r765, %r764, %r1027;
	shl.b32 	%r766, %r981, 4;
	shl.b32 	%r767, %r765, 1;
	xor.b32  	%r768, %r766, %r767;
	xor.b32  	%r769, %r768, %r981;
	xor.b32  	%r980, %r769, %r765;
	add.s32 	%r770, %r1025, %r980;
	and.b32  	%r771, %r770, 1;
	setp.eq.b32 	%p55, %r771, 1;
	selp.b32 	%r772, %r940, %r985, %p55;
	mul.lo.s32 	%r773, %r186, %r772;
	cvt.s64.s32 	%rd92, %r773;
	add.s64 	%rd93, %rd151, %rd92;
	shl.b64 	%rd94, %rd93, 3;
	add.s64 	%rd95, %rd84, %rd94;
	ld.global.u64 	%rd96, [%rd95+16];
	st.global.u64 	[%rd82+16], %rd96;
	shr.u32 	%r774, %r1028, 2;
	xor.b32  	%r775, %r774, %r1028;
	shl.b32 	%r776, %r980, 4;
	shl.b32 	%r777, %r775, 1;
	xor.b32  	%r778, %r776, %r777;
	xor.b32  	%r779, %r778, %r980;
	xor.b32  	%r1017, %r779, %r775;
	add.s32 	%r984, %r1025, 1449748;
	add.s32 	%r780, %r1025, %r1017;
	and.b32  	%r781, %r780, 1;
	setp.eq.b32 	%p56, %r781, 1;
	selp.b32 	%r782, %r985, %r940, %p56;
	mul.lo.s32 	%r783, %r186, %r782;
	cvt.s64.s32 	%rd97, %r783;
	add.s64 	%rd98, %rd151, %rd97;
	shl.b64 	%rd99, %rd98, 3;
	add.s64 	%rd100, %rd84, %rd99;
	ld.global.u64 	%rd101, [%rd100+24];
	st.global.u64 	[%rd82+24], %rd101;
	add.s64 	%rd151, %rd151, 4;
	add.s32 	%r1024, %r1024, 4;
	add.s32 	%r1023, %r1023, 4;
	setp.eq.s32 	%p57, %r1024, 0;
	mov.u32 	%r1025, %r984;
	mov.u32 	%r1026, %r982;
	mov.u32 	%r1027, %r981;
	mov.u32 	%r1028, %r980;
	mov.u32 	%r1030, %r983;
	@%p57 bra 	$L__BB3_40;
	bra.uni 	$L__BB3_39;
$L__BB3_40:
	and.b32  	%r220, %r186, 3;
	setp.eq.s32 	%p58, %r220, 0;
	@%p58 bra 	$L__BB3_43;
	mad.lo.s32 	%r1010, %r186, %r1, %r1001;
	add.s32 	%r1009, %r984, 362437;
	neg.s32 	%r1008, %r220;
	mov.u32 	%r1016, %r983;
$L__BB3_42:
	.pragma "nounroll";
	mov.u32 	%r983, %r982;
	mov.u32 	%r982, %r981;
	mov.u32 	%r981, %r980;
	mov.u32 	%r980, %r1017;
	mov.u32 	%r984, %r1009;
	ld.param.u64 	%rd143, [_Z6evolvePmS_PiS_P17curandStateXORWOWiifi_param_0];
	mul.wide.s32 	%rd102, %r1010, 8;
	add.s64 	%rd103, %rd1, %rd102;
	shr.u32 	%r784, %r1016, 2;
	xor.b32  	%r785, %r784, %r1016;
	shl.b32 	%r786, %r980, 4;
	shl.b32 	%r787, %r785, 1;
	xor.b32  	%r788, %r786, %r787;
	xor.b32  	%r789, %r788, %r980;
	xor.b32  	%r1017, %r789, %r785;
	add.s32 	%r790, %r984, %r1017;
	and.b32  	%r791, %r790, 1;
	setp.eq.b32 	%p59, %r791, 1;
	selp.b32 	%r792, %r985, %r940, %p59;
	mad.lo.s32 	%r793, %r186, %r792, %r1001;
	mul.wide.s32 	%rd104, %r793, 8;
	cvta.to.global.u64 	%rd105, %rd143;
	add.s64 	%rd106, %rd105, %rd104;
	ld.global.u64 	%rd107, [%rd106];
	st.global.u64 	[%rd103], %rd107;
	add.s32 	%r1001, %r1001, 1;
	add.s32 	%r1010, %r1010, 1;
	add.s32 	%r1009, %r984, 362437;
	add.s32 	%r1008, %r1008, 1;
	setp.ne.s32 	%p60, %r1008, 0;
	mov.u32 	%r1016, %r983;
	@%p60 bra 	$L__BB3_42;
$L__BB3_43:
	setp.lt.s32 	%p61, %r186, 1;
	@%p61 bra 	$L__BB3_60;
	ld.const.u32 	%r244, [d_numKSubsets];
	mul.lo.s32 	%r245, %r186, %r1;
	and.b32  	%r246, %r186, 3;
	setp.lt.u32 	%p62, %r186, 4;
	mov.b32 	%r1069, 0;
	@%p62 bra 	$L__BB3_55;
	and.b32  	%r1069, %r186, 2147483644;
	neg.s32 	%r1032, %r1069;
	add.s64 	%rd5, %rd1, 16;
	mov.u32 	%r1031, %r245;
$L__BB3_46:
	ld.param.f32 	%f13, [_Z6evolvePmS_PiS_P17curandStateXORWOWiifi_param_7];
	mul.wide.s32 	%rd108, %r1031, 8;
	add.s64 	%rd8, %rd5, %rd108;
	shr.u32 	%r796, %r983, 2;
	xor.b32  	%r797, %r796, %r983;
	shl.b32 	%r798, %r1017, 4;
	shl.b32 	%r799, %r797, 1;
	xor.b32  	%r800, %r798, %r799;
	xor.b32  	%r801, %r800, %r1017;
	xor.b32  	%r273, %r801, %r797;
	add.s32 	%r1044, %r984, 362437;
	add.s32 	%r802, %r273, %r1044;
	cvt.rn.f32.u32 	%f3, %r802;
	fma.rn.f32 	%f4, %f3, 0f2F800000, 0f2F000000;
	setp.geu.f32 	%p63, %f4, %f13;
	mov.u32 	%r1039, %r273;
	mov.u32 	%r1040, %r1017;
	mov.u32 	%r1041, %r980;
	mov.u32 	%r1049, %r981;
	@%p63 bra 	$L__BB3_48;
	ld.param.u64 	%rd145, [_Z6evolvePmS_PiS_P17curandStateXORWOWiifi_param_3];
	shr.u32 	%r803, %r982, 2;
	xor.b32  	%r804, %r803, %r982;
	shl.b32 	%r805, %r273, 4;
	shl.b32 	%r806, %r804, 1;
	xor.b32  	%r807, %r806, %r805;
	xor.b32  	%r808, %r807, %r804;
	xor.b32  	%r1039, %r808, %r273;
	add.s32 	%r1044, %r984, 724874;
	add.s32 	%r809, %r1039, %r1044;
	rem.u32 	%r810, %r809, %r244;
	cvta.to.global.u64 	%rd109, %rd145;
	mul.wide.s32 	%rd110, %r810, 8;
	add.s64 	%rd111, %rd109, %rd110;
	ld.global.u64 	%rd112, [%rd111];
	st.global.u64 	[%rd8+-16], %rd112;
	mov.u32 	%r1040, %r273;
	mov.u32 	%r1041, %r1017;
	mov.u32 	%r1049, %r980;
	mov.u32 	%r982, %r981;
$L__BB3_48:
	ld.param.f32 	%f14, [_Z6evolvePmS_PiS_P17curandStateXORWOWiifi_param_7];
	shr.u32 	%r811, %r982, 2;
	xor.b32  	%r812, %r811, %r982;
	shl.b32 	%r813, %r1039, 4;
	shl.b32 	%r814, %r812, 1;
	xor.b32  	%r815, %r813, %r814;
	xor.b32  	%r816, %r815, %r1039;
	xor.b32  	%r283, %r816, %r812;
	add.s32 	%r1050, %r1044, 362437;
	add.s32 	%r817, %r283, %r1050;
	cvt.rn.f32.u32 	%f5, %r817;
	fma.rn.f32 	%f6, %f5, 0f2F800000, 0f2F000000;
	setp.geu.f32 	%p64, %f6, %f14;
	mov.u32 	%r1045, %r283;
	mov.u32 	%r1046, %r1039;
	mov.u32 	%r1047, %r1040;
	mov.u32 	%r1055, %r1041;
	@%p64 bra 	$L__BB3_50;
	ld.param.u64 	%rd146, [_Z6evolvePmS_PiS_P17curandStateXORWOWiifi_param_3];
	shr.u32 	%r818, %r1049, 2;
	xor.b32  	%r819, %r818, %r1049;
	shl.b32 	%r820, %r283, 4;
	shl.b32 	%r821, %r819, 1;
	xor.b32  	%r822, %r821, %r820;
	xor.b32  	%r823, %r822, %r819;
	xor.b32  	%r1045, %r823, %r283;
	add.s32 	%r1050, %r1044, 724874;
	add.s32 	%r824, %r1045, %r1050;
	rem.u32 	%r825, %r824, %r244;
	cvta.to.global.u64 	%rd113, %rd146;
	mul.wide.s32 	%rd114, %r825, 8;
	add.s64 	%rd115, %rd113, %rd114;
	ld.global.u64 	%rd116, [%rd115];
	st.global.u64 	[%rd8+-8], %rd116;
	mov.u32 	%r1046, %r283;
	mov.u32 	%r1047, %r1039;
	mov.u32 	%r1055, %r1040;
	mov.u32 	%r1049, %r1041;
$L__BB3_50:
	ld.param.f32 	%f15, [_Z6evolvePmS_PiS_P17curandStateXORWOWiifi_param_7];
	shr.u32 	%r826, %r1049, 2;
	xor.b32  	%r827, %r826, %r1049;
	shl.b32 	%r828, %r1045, 4;
	shl.b32 	%r829, %r827, 1;
	xor.b32  	%r830, %r828, %r829;
	xor.b32  	%r831, %r830, %r1045;
	xor.b32  	%r293, %r831, %r827;
	add.s32 	%r1056, %r1050, 362437;
	add.s32 	%r832, %r293, %r1056;
	cvt.rn.f32.u32 	%f7, %r832;
	fma.rn.f32 	%f8, %f7, 0f2F800000, 0f2F000000;
	setp.geu.f32 	%p65, %f8, %f15;
	mov.u32 	%r1051, %r293;
	mov.u32 	%r1052, %r1045;
	mov.u32 	%r1053, %r1046;
	mov.u32 	%r983, %r1047;
	@%p65 bra 	$L__BB3_52;
	ld.param.u64 	%rd147, [_Z6evolvePmS_PiS_P17curandStateXORWOWiifi_param_3];
	shr.u32 	%r833, %r1055, 2;
	xor.b32  	%r834, %r833, %r1055;
	shl.b32 	%r835, %r293, 4;
	shl.b32 	%r836, %r834, 1;
	xor.b32  	%r837, %r836, %r835;
	xor.b32  	%r838, %r837, %r834;
	xor.b32  	%r1051, %r838, %r293;
	add.s32 	%r1056, %r1050, 724874;
	add.s32 	%r839, %r1051, %r1056;
	rem.u32 	%r840, %r839, %r244;
	cvta.to.global.u64 	%rd117, %rd147;
	mul.wide.s32 	%rd118, %r840, 8;
	add.s64 	%rd119, %rd117, %rd118;
	ld.global.u64 	%rd120, [%rd119];
	st.global.u64 	[%rd8], %rd120;
	mov.u32 	%r1052, %r293;
	mov.u32 	%r1053, %r1045;
	mov.u32 	%r983, %r1046;
	mov.u32 	%r1055, %r1047;
$L__BB3_52:
	ld.param.f32 	%f16, [_Z6evolvePmS_PiS_P17curandStateXORWOWiifi_param_7];
	shr.u32 	%r841, %r1055, 2;
	xor.b32  	%r842, %r841, %r1055;
	shl.b32 	%r843, %r1051, 4;
	shl.b32 	%r844, %r842, 1;
	xor.b32  	%r845, %r843, %r844;
	xor.b32  	%r846, %r845, %r1051;
	xor.b32  	%r303, %r846, %r842;
	add.s32 	%r984, %r1056, 362437;
	add.s32 	%r847, %r303, %r984;
	cvt.rn.f32.u32 	%f9, %r847;
	fma.rn.f32 	%f10, %f9, 0f2F800000, 0f2F000000;
	setp.geu.f32 	%p66, %f10, %f16;
	mov.u32 	%r1017, %r303;
	mov.u32 	%r980, %r1051;
	mov.u32 	%r981, %r1052;
	mov.u32 	%r982, %r1053;
	@%p66 bra 	$L__BB3_54;
	ld.param.u64 	%rd148, [_Z6evolvePmS_PiS_P17curandStateXORWOWiifi_param_3];
	shr.u32 	%r848, %r983, 2;
	xor.b32  	%r849, %r848, %r983;
	shl.b32 	%r850, %r303, 4;
	shl.b32 	%r851, %r849, 1;
	xor.b32  	%r852, %r851, %r850;
	xor.b32  	%r853, %r852, %r849;
	xor.b32  	%r1017, %r853, %r303;
	add.s32 	%r984, %r1056, 724874;
	add.s32 	%r854, %r1017, %r984;
	rem.u32 	%r855, %r854, %r244;
	cvta.to.global.u64 	%rd121, %rd148;
	mul.wide.s32 	%rd122, %r855, 8;
	add.s64 	%rd123, %rd121, %rd122;
	ld.global.u64 	%rd124, [%rd123];
	st.global.u64 	[%rd8+8], %rd124;
	mov.u32 	%r980, %r303;
	mov.u32 	%r981, %r1051;
	mov.u32 	%r982, %r1052;
	mov.u32 	%r983, %r1053;
$L__BB3_54:
	add.s32 	%r1032, %r1032, 4;
	add.s32 	%r1031, %r1031, 4;
	setp.ne.s32 	%p67, %r1032, 0;
	@%p67 bra 	$L__BB3_46;
$L__BB3_55:
	setp.eq.s32 	%p68, %r246, 0;
	@%p68 bra 	$L__BB3_60;
	add.s32 	%r1077, %r1069, %r245;
	neg.s32 	%r1076, %r246;
	mov.u32 	%r1078, %r984;
	mov.u32 	%r1088, %r982;
	mov.u32 	%r1081, %r981;
	mov.u32 	%r1082, %r980;
	mov.u32 	%r1083, %r1017;
$L__BB3_57:
	.pragma "nounroll";
	ld.param.f32 	%f17, [_Z6evolvePmS_PiS_P17curandStateXORWOWiifi_param_7];
	shr.u32 	%r856, %r983, 2;
	xor.b32  	%r857, %r856, %r983;
	shl.b32 	%r858, %r1083, 4;
	shl.b32 	%r859, %r857, 1;
	xor.b32  	%r860, %r858, %r859;
	xor.b32  	%r861, %r860, %r1083;
	xor.b32  	%r338, %r861, %r857;
	add.s32 	%r984, %r1078, 362437;
	add.s32 	%r862, %r338, %r984;
	cvt.rn.f32.u32 	%f11, %r862;
	fma.rn.f32 	%f12, %f11, 0f2F800000, 0f2F000000;
	setp.geu.f32 	%p69, %f12, %f17;
	mov.u32 	%r1017, %r338;
	mov.u32 	%r980, %r1083;
	mov.u32 	%r981, %r1082;
	mov.u32 	%r982, %r1081;
	@%p69 bra 	$L__BB3_59;
	ld.param.u64 	%rd149, [_Z6evolvePmS_PiS_P17curandStateXORWOWiifi_param_3];
	shr.u32 	%r863, %r1088, 2;
	xor.b32  	%r864, %r863, %r1088;
	shl.b32 	%r865, %r338, 4;
	shl.b32 	%r866, %r864, 1;
	xor.b32  	%r867, %r866, %r865;
	xor.b32  	%r868, %r867, %r864;
	xor.b32  	%r1017, %r868, %r338;
	add.s32 	%r984, %r1078, 724874;
	add.s32 	%r869, %r1017, %r984;
	rem.u32 	%r870, %r869, %r244;
	cvta.to.global.u64 	%rd125, %rd149;
	mul.wide.s32 	%rd126, %r870, 8;
	add.s64 	%rd127, %rd125, %rd126;
	ld.global.u64 	%rd128, [%rd127];
	mul.wide.s32 	%rd129, %r1077, 8;
	add.s64 	%rd130, %rd1, %rd129;
	st.global.u64 	[%rd130], %rd128;
	mov.u32 	%r980, %r338;
	mov.u32 	%r981, %r1083;
	mov.u32 	%r982, %r1082;
	mov.u32 	%r1088, %r1081;
$L__BB3_59:
	mov.u32 	%r983, %r1088;
	add.s32 	%r1077, %r1077, 1;
	add.s32 	%r1076, %r1076, 1;
	setp.ne.s32 	%p70, %r1076, 0;
	mov.u32 	%r1078, %r984;
	mov.u32 	%r1088, %r982;
	mov.u32 	%r1081, %r981;
	mov.u32 	%r1082, %r980;
	mov.u32 	%r1083, %r1017;
	@%p70 bra 	$L__BB3_57;
$L__BB3_60:
	st.global.v2.u32 	[%rd3], {%r984, %r983};
	st.global.v2.u32 	[%rd3+8], {%r982, %r981};
	st.global.v2.u32 	[%rd3+16], {%r980, %r1017};
	st.global.v2.u32 	[%rd3+24], {%r14, %r15};
	st.global.f32 	[%rd3+32], %f1;
	st.global.f64 	[%rd3+40], %fd1;
$L__BB3_61:
	ret;

}
	// .globl	_Z15findBestFitnessPiS_S_i
.visible .entry _Z15findBestFitnessPiS_S_i(
	.param .u64 .ptr .align 1 _Z15findBestFitnessPiS_S_i_param_0,
	.param .u64 .ptr .align 1 _Z15findBestFitnessPiS_S_i_param_1,
	.param .u64 .ptr .align 1 _Z15findBestFitnessPiS_S_i_param_2,
	.param .u32 _Z15findBestFitnessPiS_S_i_param_3
)
{
	.reg .pred 	%p<7>;
	.reg .b32 	%r<29>;
	.reg .b64 	%rd<7>;
	// demoted variable
	.shared .align 4 .b8 _ZZ15findBestFitnessPiS_S_iE13sharedFitness[1024];
	// demoted variable
	.shared .align 4 .b8 _ZZ15findBestFitnessPiS_S_iE9sharedIdx[1024];
	ld.param.u64 	%rd1, [_Z15findBestFitnessPiS_S_i_param_0];
	ld.param.u64 	%rd2, [_Z15findBestFitnessPiS_S_i_param_1];
	ld.param.u32 	%r15, [_Z15findBestFitnessPiS_S_i_param_3];
	mov.u32 	%r1, %tid.x;
	mov.u32 	%r16, %ctaid.x;
	mov.u32 	%r28, %ntid.x;
	mad.lo.s32 	%r3, %r16, %r28, %r1;
	setp.ge.s32 	%p1, %r3, %r15;
	mov.b32 	%r27, 2147483647;
	mov.b32 	%r26, -1;
	@%p1 bra 	$L__BB4_2;
	cvta.to.global.u64 	%rd3, %rd1;
	mul.wide.s32 	%rd4, %r3, 4;
	add.s64 	%rd5, %rd3, %rd4;
	ld.global.u32 	%r27, [%rd5];
	mov.u32 	%r26, %r3;
$L__BB4_2:
	shl.b32 	%r17, %r1, 2;
	mov.u32 	%r18, _ZZ15findBestFitnessPiS_S_iE13sharedFitness;
	add.s32 	%r7, %r18, %r17;
	st.shared.u32 	[%r7], %r27;
	mov.u32 	%r19, _ZZ15findBestFitnessPiS_S_iE9sharedIdx;
	add.s32 	%r8, %r19, %r17;
	st.shared.u32 	[%r8], %r26;
	bar.sync 	0;
	setp.lt.u32 	%p2, %r28, 2;
	@%p2 bra 	$L__BB4_7;
$L__BB4_3:
	mov.u32 	%r9, %r28;
	shr.u32 	%r28, %r9, 1;
	setp.ge.u32 	%p3, %r1, %r28;
	@%p3 bra 	$L__BB4_6;
	shl.b32 	%r11, %r28, 2;
	add.s32 	%r20, %r7, %r11;
	ld.shared.u32 	%r12, [%r20];
	ld.shared.u32 	%r21, [%r7];
	setp.ge.s32 	%p4, %r12, %r21;
	@%p4 bra 	$L__BB4_6;
	st.shared.u32 	[%r7], %r12;
	add.s32 	%r22, %r8, %r11;
	ld.shared.u32 	%r23, [%r22];
	st.shared.u32 	[%r8], %r23;
$L__BB4_6:
	bar.sync 	0;
	setp.gt.u32 	%p5, %r9, 3;
	@%p5 bra 	$L__BB4_3;
$L__BB4_7:
	setp.ne.s32 	%p6, %r1, 0;
	@%p6 bra 	$L__BB4_9;
	ld.shared.u32 	%r24, [_ZZ15findBestFitnessPiS_S_iE13sharedFitness];
	cvta.to.global.u64 	%rd6, %rd2;
	atom.global.min.s32 	%r25, [%rd6], %r24;
$L__BB4_9:
	ret;

}


// ===== COMPILED SASS (sm_100) =====

	.target	sm_100

	.elftype	@"ET_EXEC"


//--------------------- .note.nv.tkinfo           --------------------------
	.section	.note.nv.tkinfo,"",@"SHT_NOTE"
	.sectionflags	@"SHF_NOTE_NV_TKINFO"
	.tkinfo
        /*0018*/ 	.word	0x00000002
        /*0030*/ 	.string	""
        /*0030*/ 	.string	"ptxas"
        /*0030*/ 	.string	"Cuda compilation tools, release 13.0, V13.0.88"
        /*0030*/ 	.string	"Build cuda_13.0.r13.0/compiler.36424714_0"
        /*0030*/ 	.string	"-arch sm_100 -m 64 "



//--------------------- .note.nv.cuinfo           --------------------------
	.section	.note.nv.cuinfo,"",@"SHT_NOTE"
	.sectionflags	@"SHF_NOTE_NV_CUINFO"
        /*0018*/ 	.short	0x0002
        /*001a*/ 	.short	0x0064
        /*001c*/ 	.short	0x0082
	.zero		2


//--------------------- .nv.info                  --------------------------
	.section	.nv.info,"",@"SHT_CUDA_INFO"
	.align	4


	//----- nvinfo : EIATTR_REGCOUNT
	.align		4
        /*0000*/ 	.byte	0x04, 0x2f
        /*0002*/ 	.short	(.L_17 - .L_16)
	.align		4
.L_16:
        /*0004*/ 	.word	index@(_Z14initRandStatesP17curandStateXORWOWmi)
        /*0008*/ 	.word	0x0000001f


	//----- nvinfo : EIATTR_FRAME_SIZE
	.align		4
.L_17:
        /*000c*/ 	.byte	0x04, 0x11
        /*000e*/ 	.short	(.L_19 - .L_18)
	.align		4
.L_18:
        /*0010*/ 	.word	index@(_Z14initRandStatesP17curandStateXORWOWmi)
        /*0014*/ 	.word	0x00000000


	//----- nvinfo : EIATTR_REGCOUNT
	.align		4
.L_19:
        /*0018*/ 	.byte	0x04, 0x2f
        /*001a*/ 	.short	(.L_21 - .L_20)
	.align		4
.L_20:
        /*001c*/ 	.word	index@(_Z14initPopulationPmS_P17curandStateXORWOWi)
        /*0020*/ 	.word	0x00000020


	//----- nvinfo : EIATTR_FRAME_SIZE
	.align		4
.L_21:
        /*0024*/ 	.byte	0x04, 0x11
        /*0026*/ 	.short	(.L_23 - .L_22)
	.align		4
.L_22:
        /*0028*/ 	.word	index@(_Z14initPopulationPmS_P17curandStateXORWOWi)
        /*002c*/ 	.word	0x00000000


	//----- nvinfo : EIATTR_REGCOUNT
	.align		4
.L_23:
        /*0030*/ 	.byte	0x04, 0x2f
        /*0032*/ 	.short	(.L_25 - .L_24)
	.align		4
.L_24:
        /*0034*/ 	.word	index@(_Z15evaluateFitnessPmS_Pii)
        /*0038*/ 	.word	0x00000014


	//----- nvinfo : EIATTR_FRAME_SIZE
	.align		4
.L_25:
        /*003c*/ 	.byte	0x04, 0x11
        /*003e*/ 	.short	(.L_27 - .L_26)
	.align		4
.L_26:
        /*0040*/ 	.word	index@(_Z15evaluateFitnessPmS_Pii)
        /*0044*/ 	.word	0x00000000


	//----- nvinfo : EIATTR_REGCOUNT
	.align		4
.L_27:
        /*0048*/ 	.byte	0x04, 0x2f
        /*004a*/ 	.short	(.L_29 - .L_28)
	.align		4
.L_28:
        /*004c*/ 	.word	index@(_Z6evolvePmS_PiS_P17curandStateXORWOWiifi)
        /*0050*/ 	.word	0x00000028


	//----- nvinfo : EIATTR_FRAME_SIZE
	.align		4
.L_29:
        /*0054*/ 	.byte	0x04, 0x11
        /*0056*/ 	.short	(.L_31 - .L_30)
	.align		4
.L_30:
        /*0058*/ 	.word	index@(_Z6evolvePmS_PiS_P17curandStateXORWOWiifi)
        /*005c*/ 	.word	0x00000000


	//----- nvinfo : EIATTR_REGCOUNT
	.align		4
.L_31:
        /*0060*/ 	.byte	0x04, 0x2f
        /*0062*/ 	.short	(.L_33 - .L_32)
	.align		4
.L_32:
        /*0064*/ 	.word	index@(_Z15findBestFitnessPiS_S_i)
        /*0068*/ 	.word	0x0000000c


	//----- nvinfo : EIATTR_FRAME_SIZE
	.align		4
.L_33:
        /*006c*/ 	.byte	0x04, 0x11
        /*006e*/ 	.short	(.L_35 - .L_34)
	.align		4
.L_34:
        /*0070*/ 	.word	index@(_Z15findBestFitnessPiS_S_i)
        /*0074*/ 	.word	0x00000000


	//----- nvinfo : EIATTR_MIN_STACK_SIZE
	.align		4
.L_35:
        /*0078*/ 	.byte	0x04, 0x12
        /*007a*/ 	.short	(.L_37 - .L_36)
	.align		4
.L_36:
        /*007c*/ 	.word	index@(_Z15findBestFitnessPiS_S_i)
        /*0080*/ 	.word	0x00000000


	//----- nvinfo : EIATTR_MIN_STACK_SIZE
	.align		4
.L_37:
        /*0084*/ 	.byte	0x04, 0x12
        /*0086*/ 	.short	(.L_39 - .L_38)
	.align		4
.L_38:
        /*0088*/ 	.word	index@(_Z6evolvePmS_PiS_P17curandStateXORWOWiifi)
        /*008c*/ 	.word	0x00000000


	//----- nvinfo : EIATTR_MIN_STACK_SIZE
	.align		4
.L_39:
        /*0090*/ 	.byte	0x04, 0x12
        /*0092*/ 	.short	(.L_41 - .L_40)
	.align		4
.L_40:
        /*0094*/ 	.word	index@(_Z15evaluateFitnessPmS_Pii)
        /*0098*/ 	.word	0x00000000


	//----- nvinfo : EIATTR_MIN_STACK_SIZE
	.align		4
.L_41:
        /*009c*/ 	.byte	0x04, 0x12
        /*009e*/ 	.short	(.L_43 - .L_42)
	.align		4
.L_42:
        /*00a0*/ 	.word	index@(_Z14initPopulationPmS_P17curandStateXORWOWi)
        /*00a4*/ 	.word	0x00000000


	//----- nvinfo : EIATTR_MIN_STACK_SIZE
	.align		4
.L_43:
        /*00a8*/ 	.byte	0x04, 0x12
        /*00aa*/ 	.short	(.L_45 - .L_44)
	.align		4
.L_44:
        /*00ac*/ 	.word	index@(_Z14initRandStatesP17curandStateXORWOWmi)
        /*00b0*/ 	.word	0x00000000
.L_45:


//--------------------- .nv.compat                --------------------------
	.section	.nv.compat,"",@"SHT_CUDA_COMPAT_INFO"
	.align	4
        /*0000*/ 	.byte	0x02, 0x09, 0x00, 0x00, 0x02, 0x02, 0x01, 0x00, 0x02, 0x05, 0x05, 0x00, 0x03, 0x07, 0x01, 0x01
        /*0010*/ 	.byte	0x02, 0x03, 0x00, 0x00, 0x02, 0x06, 0x01, 0x00, 0x04, 0x0b, 0x08, 0x00, 0x09, 0x00, 0x00, 0x00
        /*0020*/ 	.byte	0x00, 0x00, 0x00, 0x00


//--------------------- .nv.info._Z15findBestFitnessPiS_S_i --------------------------
	.section	.nv.info._Z15findBestFitnessPiS_S_i,"",@"SHT_CUDA_INFO"
	.sectionflags	@""
	.align	4


	//----- nvinfo : EIATTR_CUDA_API_VERSION
	.align		4
        /*0000*/ 	.byte	0x04, 0x37
        /*0002*/ 	.short	(.L_47 - .L_46)
.L_46:
        /*0004*/ 	.word	0x00000082


	//----- nvinfo : EIATTR_KPARAM_INFO
	.align		4
.L_47:
        /*0008*/ 	.byte	0x04, 0x17
        /*000a*/ 	.short	(.L_49 - .L_48)
.L_48:
        /*000c*/ 	.word	0x00000000
        /*0010*/ 	.short	0x0003
        /*0012*/ 	.short	0x0018
        /*0014*/ 	.byte	0x00, 0xf0, 0x11, 0x00


	//----- nvinfo : EIATTR_KPARAM_INFO
	.align		4
.L_49:
        /*0018*/ 	.byte	0x04, 0x17
        /*001a*/ 	.short	(.L_51 - .L_50)
.L_50:
        /*001c*/ 	.word	0x00000000
        /*0020*/ 	.short	0x0002
        /*0022*/ 	.short	0x0010
        /*0024*/ 	.byte	0x00, 0xf5, 0x21, 0x00


	//----- nvinfo : EIATTR_KPARAM_INFO
	.align		4
.L_51:
        /*0028*/ 	.byte	0x04, 0x17
        /*002a*/ 	.short	(.L_53 - .L_52)
.L_52:
        /*002c*/ 	.word	0x00000000
        /*0030*/ 	.short	0x0001
        /*0032*/ 	.short	0x0008
        /*0034*/ 	.byte	0x00, 0xf5, 0x21, 0x00


	//----- nvinfo : EIATTR_KPARAM_INFO
	.align		4
.L_53:
        /*0038*/ 	.byte	0x04, 0x17
        /*003a*/ 	.short	(.L_55 - .L_54)
.L_54:
        /*003c*/ 	.word	0x00000000
        /*0040*/ 	.short	0x0000
        /*0042*/ 	.short	0x0000
        /*0044*/ 	.byte	0x00, 0xf5, 0x21, 0x00


	//----- nvinfo : EIATTR_SPARSE_MMA_MASK
	.align		4
.L_55:
        /*0048*/ 	.byte	0x03, 0x50
        /*004a*/ 	.short	0x0000


	//----- nvinfo : EIATTR_MAXREG_COUNT
	.align		4
        /*004c*/ 	.byte	0x03, 0x1b
        /*004e*/ 	.short	0x00ff


	//----- nvinfo : EIATTR_NUM_BARRIERS
	.align		4
        /*0050*/ 	.byte	0x02, 0x4c
        /*0052*/ 	.byte	0x01
	.zero		1


	//----- nvinfo : EIATTR_MERCURY_ISA_VERSION
	.align		4
        /*0054*/ 	.byte	0x03, 0x5f
        /*0056*/ 	.short	0x0101


	//----- nvinfo : EIATTR_VRC_CTA_INIT_COUNT
	.align		4
        /*0058*/ 	.byte	0x02, 0x4a
	.zero		1
	.zero		1


	//----- nvinfo : EIATTR_EXIT_INSTR_OFFSETS
	.align		4
        /*005c*/ 	.byte	0x04, 0x1c
        /*005e*/ 	.short	(.L_57 - .L_56)


	//   ....[0]....
.L_56:
        /*0060*/ 	.word	0x000002c0


	//   ....[1]....
        /*0064*/ 	.word	0x00000330


	//----- nvinfo : EIATTR_CRS_STACK_SIZE
	.align		4
.L_57:
        /*0068*/ 	.byte	0x04, 0x1e
        /*006a*/ 	.short	(.L_59 - .L_58)
.L_58:
        /*006c*/ 	.word	0x00000000


	//----- nvinfo : EIATTR_CBANK_PARAM_SIZE
	.align		4
.L_59:
        /*0070*/ 	.byte	0x03, 0x19
        /*0072*/ 	.short	0x001c


	//----- nvinfo : EIATTR_PARAM_CBANK
	.align		4
        /*0074*/ 	.byte	0x04, 0x0a
        /*0076*/ 	.short	(.L_61 - .L_60)
	.align		4
.L_60:
        /*0078*/ 	.word	index@(.nv.constant0._Z15findBestFitnessPiS_S_i)
        /*007c*/ 	.short	0x0380
        /*007e*/ 	.short	0x001c


	//----- nvinfo : EIATTR_SW_WAR
	.align		4
.L_61:
        /*0080*/ 	.byte	0x04, 0x36
        /*0082*/ 	.short	(.L_63 - .L_62)
.L_62:
        /*0084*/ 	.word	0x00000008
.L_63:


//--------------------- .nv.info._Z6evolvePmS_PiS_P17curandStateXORWOWiifi --------------------------
	.section	.nv.info._Z6evolvePmS_PiS_P17curandStateXORWOWiifi,"",@"SHT_CUDA_INFO"
	.sectionflags	@""
	.align	4


	//----- nvinfo : EIATTR_CUDA_API_VERSION
	.align		4
        /*0000*/ 	.byte	0x04, 0x37
        /*0002*/ 	.short	(.L_65 - .L_64)
.L_64:
        /*0004*/ 	.word	0x00000082


	//----- nvinfo : EIATTR_KPARAM_INFO
	.align		4
.L_65:
        /*0008*/ 	.byte	0x04, 0x17
        /*000a*/ 	.short	(.L_67 - .L_66)
.L_66:
        /*000c*/ 	.word	0x00000000
        /*0010*/ 	.short	0x0008
        /*0012*/ 	.short	0x0034
        /*0014*/ 	.byte	0x00, 0xf0, 0x11, 0x00


	//----- nvinfo : EIATTR_KPARAM_INFO
	.align		4
.L_67:
        /*0018*/ 	.byte	0x04, 0x17
        /*001a*/ 	.short	(.L_69 - .L_68)
.L_68:
        /*001c*/ 	.word	0x00000000
        /*0020*/ 	.short	0x0007
        /*0022*/ 	.short	0x0030
        /*0024*/ 	.byte	0x00, 0xf0, 0x11, 0x00


	//----- nvinfo : EIATTR_KPARAM_INFO
	.align		4
.L_69:
        /*0028*/ 	.byte	0x04, 0x17
        /*002a*/ 	.short	(.L_71 - .L_70)
.L_70:
        /*002c*/ 	.word	0x00000000
        /*0030*/ 	.short	0x0006
        /*0032*/ 	.short	0x002c
        /*0034*/ 	.byte	0x00, 0xf0, 0x11, 0x00


	//----- nvinfo : EIATTR_KPARAM_INFO
	.align		4
.L_71:
        /*0038*/ 	.byte	0x04, 0x17
        /*003a*/ 	.short	(.L_73 - .L_72)
.L_72:
        /*003c*/ 	.word	0x00000000
        /*0040*/ 	.short	0x0005
        /*0042*/ 	.short	0x0028
        /*0044*/ 	.byte	0x00, 0xf0, 0x11, 0x00


	//----- nvinfo : EIATTR_KPARAM_INFO
	.align		4
.L_73:
        /*0048*/ 	.byte	0x04, 0x17
        /*004a*/ 	.short	(.L_75 - .L_74)
.L_74:
        /*004c*/ 	.word	0x00000000
        /*0050*/ 	.short	0x0004
        /*0052*/ 	.short	0x0020
        /*0054*/ 	.byte	0x00, 0xf5, 0x21, 0x00


	//----- nvinfo : EIATTR_KPARAM_INFO
	.align		4
.L_75:
        /*0058*/ 	.byte	0x04, 0x17
        /*005a*/ 	.short	(.L_77 - .L_76)
.L_76:
        /*005c*/ 	.word	0x00000000
        /*0060*/ 	.short	0x0003
        /*0062*/ 	.short	0x0018
        /*0064*/ 	.byte	0x00, 0xf5, 0x21, 0x00


	//----- nvinfo : EIATTR_KPARAM_INFO
	.align		4
.L_77:
        /*0068*/ 	.byte	0x04, 0x17
        /*006a*/ 	.short	(.L_79 - .L_78)
.L_78:
        /*006c*/ 	.word	0x00000000
        /*0070*/ 	.short	0x0002
        /*0072*/ 	.short	0x0010
        /*0074*/ 	.byte	0x00, 0xf5, 0x21, 0x00


	//----- nvinfo : EIATTR_KPARAM_INFO
	.align		4
.L_79:
        /*0078*/ 	.byte	0x04, 0x17
        /*007a*/ 	.short	(.L_81 - .L_80)
.L_80:
        /*007c*/ 	.word	0x00000000
        /*0080*/ 	.short	0x0001
        /*0082*/ 	.short	0x0008
        /*0084*/ 	.byte	0x00, 0xf5, 0x21, 0x00


	//----- nvinfo : EIATTR_KPARAM_INFO
	.align		4
.L_81:
        /*0088*/ 	.byte	0x04, 0x17
        /*008a*/ 	.short	(.L_83 - .L_82)
.L_82:
        /*008c*/ 	.word	0x00000000
        /*0090*/ 	.short	0x0000
        /*0092*/ 	.short	0x0000
        /*0094*/ 	.byte	0x00, 0xf5, 0x21, 0x00


	//----- nvinfo : EIATTR_SPARSE_MMA_MASK
	.align		4
.L_83:
        /*0098*/ 	.byte	0x03, 0x50
        /*009a*/ 	.short	0x0000


	//----- nvinfo : EIATTR_MAXREG_COUNT
	.align		4
        /*009c*/ 	.byte	0x03, 0x1b
        /*009e*/ 	.short	0x00ff


	//----- nvinfo : EIATTR_MERCURY_ISA_VERSION
	.align		4
        /*00a0*/ 	.byte	0x03, 0x5f
        /*00a2*/ 	.short	0x0101


	//----- nvinfo : EIATTR_VRC_CTA_INIT_COUNT
	.align		4
        /*00a4*/ 	.byte	0x02, 0x4a
	.zero		1
	.zero		1


	//----- nvinfo : EIATTR_EXIT_INSTR_OFFSETS
	.align		4
        /*00a8*/ 	.byte	0x04, 0x1c
        /*00aa*/ 	.short	(.L_85 - .L_84)


	//   ....[0]....
.L_84:
        /*00ac*/ 	.word	0x00000070


	//   ....[1]....
        /*00b0*/ 	.word	0x00000990


	//   ....[2]....
        /*00b4*/ 	.word	0x00005420


	//----- nvinfo : EIATTR_CRS_STACK_SIZE
	.align		4
.L_85:
        /*00b8*/ 	.byte	0x04, 0x1e
        /*00ba*/ 	.short	(.L_87 - .L_86)
.L_86:
        /*00bc*/ 	.word	0x00000000


	//----- nvinfo : EIATTR_CBANK_PARAM_SIZE
	.align		4
.L_87:
        /*00c0*/ 	.byte	0x03, 0x19
        /*00c2*/ 	.short	0x0038


	//----- nvinfo : EIATTR_PARAM_CBANK
	.align		4
        /*00c4*/ 	.byte	0x04, 0x0a
        /*00c6*/ 	.short	(.L_89 - .L_88)
	.align		4
.L_88:
        /*00c8*/ 	.word	index@(.nv.constant0._Z6evolvePmS_PiS_P17curandStateXORWOWiifi)
        /*00cc*/ 	.short	0x0380
        /*00ce*/ 	.short	0x0038


	//----- nvinfo : EIATTR_SW_WAR
	.align		4
.L_89:
        /*00d0*/ 	.byte	0x04, 0x36
        /*00d2*/ 	.short	(.L_91 - .L_90)
.L_90:
        /*00d4*/ 	.word	0x00000008
.L_91:


//--------------------- .nv.info._Z15evaluateFitnessPmS_Pii --------------------------
	.section	.nv.info._Z15evaluateFitnessPmS_Pii,"",@"SHT_CUDA_INFO"
	.sectionflags	@""
	.align	4


	//----- nvinfo : EIATTR_CUDA_API_VERSION
	.align		4
        /*0000*/ 	.byte	0x04, 0x37
        /*0002*/ 	.short	(.L_93 - .L_92)
.L_92:
        /*0004*/ 	.word	0x00000082


	//----- nvinfo : EIATTR_KPARAM_INFO
	.align		4
.L_93:
        /*0008*/ 	.byte	0x04, 0x17
        /*000a*/ 	.short	(.L_95 - .L_94)
.L_94:
        /*000c*/ 	.word	0x00000000
        /*0010*/ 	.short	0x0003
        /*0012*/ 	.short	0x0018
        /*0014*/ 	.byte	0x00, 0xf0, 0x11, 0x00


	//----- nvinfo : EIATTR_KPARAM_INFO
	.align		4
.L_95:
        /*0018*/ 	.byte	0x04, 0x17
        /*001a*/ 	.short	(.L_97 - .L_96)
.L_96:
        /*001c*/ 	.word	0x00000000
        /*0020*/ 	.short	0x0002
        /*0022*/ 	.short	0x0010
        /*0024*/ 	.byte	0x00, 0xf5, 0x21, 0x00


	//----- nvinfo : EIATTR_KPARAM_INFO
	.align		4
.L_97:
        /*0028*/ 	.byte	0x04, 0x17
        /*002a*/ 	.short	(.L_99 - .L_98)
.L_98:
        /*002c*/ 	.word	0x00000000
        /*0030*/ 	.short	0x0001
        /*0032*/ 	.short	0x0008
        /*0034*/ 	.byte	0x00, 0xf5, 0x21, 0x00


	//----- nvinfo : EIATTR_KPARAM_INFO
	.align		4
.L_99:
        /*0038*/ 	.byte	0x04, 0x17
        /*003a*/ 	.short	(.L_101 - .L_100)
.L_100:
        /*003c*/ 	.word	0x00000000
        /*0040*/ 	.short	0x0000
        /*0042*/ 	.short	0x0000
        /*0044*/ 	.byte	0x00, 0xf5, 0x21, 0x00


	//----- nvinfo : EIATTR_SPARSE_MMA_MASK
	.align		4
.L_101:
        /*0048*/ 	.byte	0x03, 0x50
        /*004a*/ 	.short	0x0000


	//----- nvinfo : EIATTR_MAXREG_COUNT
	.align		4
        /*004c*/ 	.byte	0x03, 0x1b
        /*004e*/ 	.short	0x00ff


	//----- nvinfo : EIATTR_MERCURY_ISA_VERSION
	.align		4
        /*0050*/ 	.byte	0x03, 0x5f
        /*0052*/ 	.short	0x0101


	//----- nvinfo : EIATTR_VRC_CTA_INIT_COUNT
	.align		4
        /*0054*/ 	.byte	0x02, 0x4a
	.zero		1
	.zero		1


	//----- nvinfo : EIATTR_EXIT_INSTR_OFFSETS
	.align		4
        /*0058*/ 	.byte	0x04, 0x1c
        /*005a*/ 	.short	(.L_103 - .L_102)


	//   ....[0]....
.L_102:
        /*005c*/ 	.word	0x00000070


	//   ....[1]....
        /*0060*/ 	.word	0x00000340


	//----- nvinfo : EIATTR_CRS_STACK_SIZE
	.align		4
.L_103:
        /*0064*/ 	.byte	0x04, 0x1e
        /*0066*/ 	.short	(.L_105 - .L_104)
.L_104:
        /*0068*/ 	.word	0x00000000


	//----- nvinfo : EIATTR_CBANK_PARAM_SIZE
	.align		4
.L_105:
        /*006c*/ 	.byte	0x03, 0x19
        /*006e*/ 	.short	0x001c


	//----- nvinfo : EIATTR_PARAM_CBANK
	.align		4
        /*0070*/ 	.byte	0x04, 0x0a
        /*0072*/ 	.short	(.L_107 - .L_106)
	.align		4
.L_106:
        /*0074*/ 	.word	index@(.nv.constant0._Z15evaluateFitnessPmS_Pii)
        /*0078*/ 	.short	0x0380
        /*007a*/ 	.short	0x001c


	//----- nvinfo : EIATTR_SW_WAR
	.align		4
.L_107:
        /*007c*/ 	.byte	0x04, 0x36
        /*007e*/ 	.short	(.L_109 - .L_108)
.L_108:
        /*0080*/ 	.word	0x00000008
.L_109:


//--------------------- .nv.info._Z14initPopulationPmS_P17curandStateXORWOWi --------------------------
	.section	.nv.info._Z14initPopulationPmS_P17curandStateXORWOWi,"",@"SHT_CUDA_INFO"
	.sectionflags	@""
	.align	4


	//----- nvinfo : EIATTR_CUDA_API_VERSION
	.align		4
        /*0000*/ 	.byte	0x04, 0x37
        /*0002*/ 	.short	(.L_111 - .L_110)
.L_110:
        /*0004*/ 	.word	0x00000082


	//----- nvinfo : EIATTR_KPARAM_INFO
	.align		4
.L_111:
        /*0008*/ 	.byte	0x04, 0x17
        /*000a*/ 	.short	(.L_113 - .L_112)
.L_112:
        /*000c*/ 	.word	0x00000000
        /*0010*/ 	.short	0x0003
        /*0012*/ 	.short	0x0018
        /*0014*/ 	.byte	0x00, 0xf0, 0x11, 0x00


	//----- nvinfo : EIATTR_KPARAM_INFO
	.align		4
.L_113:
        /*0018*/ 	.byte	0x04, 0x17
        /*001a*/ 	.short	(.L_115 - .L_114)
.L_114:
        /*001c*/ 	.word	0x00000000
        /*0020*/ 	.short	0x0002
        /*0022*/ 	.short	0x0010
        /*0024*/ 	.byte	0x00, 0xf5, 0x21, 0x00


	//----- nvinfo : EIATTR_KPARAM_INFO
	.align		4
.L_115:
        /*0028*/ 	.byte	0x04, 0x17
        /*002a*/ 	.short	(.L_117 - .L_116)
.L_116:
        /*002c*/ 	.word	0x00000000
        /*0030*/ 	.short	0x0001
        /*0032*/ 	.short	0x0008
        /*0034*/ 	.byte	0x00, 0xf5, 0x21, 0x00


	//----- nvinfo : EIATTR_KPARAM_INFO
	.align		4
.L_117:
        /*0038*/ 	.byte	0x04, 0x17
        /*003a*/ 	.short	(.L_119 - .L_118)
.L_118:
        /*003c*/ 	.word	0x00000000
        /*0040*/ 	.short	0x0000
        /*0042*/ 	.short	0x0000
        /*0044*/ 	.byte	0x00, 0xf5, 0x21, 0x00


	//----- nvinfo : EIATTR_SPARSE_MMA_MASK
	.align		4
.L_119:
        /*0048*/ 	.byte	0x03, 0x50
        /*004a*/ 	.short	0x0000


	//----- nvinfo : EIATTR_MAXREG_COUNT
	.align		4
        /*004c*/ 	.byte	0x03, 0x1b
        /*004e*/ 	.short	0x00ff


	//----- nvinfo : EIATTR_MERCURY_ISA_VERSION
	.align		4
        /*0050*/ 	.byte	0x03, 0x5f
        /*0052*/ 	.short	0x0101


	//----- nvinfo : EIATTR_VRC_CTA_INIT_COUNT
	.align		4
        /*0054*/ 	.byte	0x02, 0x4a
	.zero		1
	.zero		1


	//----- nvinfo : EIATTR_EXIT_INSTR_OFFSETS
	.align		4
        /*0058*/ 	.byte	0x04, 0x1c
        /*005a*/ 	.short	(.L_121 - .L_120)


	//   ....[0]....
.L_120:
        /*005c*/ 	.word	0x00000070


	//   ....[1]....
        /*0060*/ 	.word	0x00000bf0


	//----- nvinfo : EIATTR_CBANK_PARAM_SIZE
	.align		4
.L_121:
        /*0064*/ 	.byte	0x03, 0x19
        /*0066*/ 	.short	0x001c


	//----- nvinfo : EIATTR_PARAM_CBANK
	.align		4
        /*0068*/ 	.byte	0x04, 0x0a
        /*006a*/ 	.short	(.L_123 - .L_122)
	.align		4
.L_122:
        /*006c*/ 	.word	index@(.nv.constant0._Z14initPopulationPmS_P17curandStateXORWOWi)
        /*0070*/ 	.short	0x0380
        /*0072*/ 	.short	0x001c


	//----- nvinfo : EIATTR_SW_WAR
	.align		4
.L_123:
        /*0074*/ 	.byte	0x04, 0x36
        /*0076*/ 	.short	(.L_125 - .L_124)
.L_124:
        /*0078*/ 	.word	0x00000008
.L_125:


//--------------------- .nv.info._Z14initRandStatesP17curandStateXORWOWmi --------------------------
	.section	.nv.info._Z14initRandStatesP17curandStateXORWOWmi,"",@"SHT_CUDA_INFO"
	.sectionflags	@""
	.align	4


	//----- nvinfo : EIATTR_CUDA_API_VERSION
	.align		4
        /*0000*/ 	.byte	0x04, 0x37
        /*0002*/ 	.short	(.L_127 - .L_126)
.L_126:
        /*0004*/ 	.word	0x00000082


	//----- nvinfo : EIATTR_KPARAM_INFO
	.align		4
.L_127:
        /*0008*/ 	.byte	0x04, 0x17
        /*000a*/ 	.short	(.L_129 - .L_128)
.L_128:
        /*000c*/ 	.word	0x00000000
        /*0010*/ 	.short	0x0002
        /*0012*/ 	.short	0x0010
        /*0014*/ 	.byte	0x00, 0xf0, 0x11, 0x00


	//----- nvinfo : EIATTR_KPARAM_INFO
	.align		4
.L_129:
        /*0018*/ 	.byte	0x04, 0x17
        /*001a*/ 	.short	(.L_131 - .L_130)
.L_130:
        /*001c*/ 	.word	0x00000000
        /*0020*/ 	.short	0x0001
        /*0022*/ 	.short	0x0008
        /*0024*/ 	.byte	0x00, 0xf0, 0x21, 0x00


	//----- nvinfo : EIATTR_KPARAM_INFO
	.align		4
.L_131:
        /*0028*/ 	.byte	0x04, 0x17
        /*002a*/ 	.short	(.L_133 - .L_132)
.L_132:
        /*002c*/ 	.word	0x00000000
        /*0030*/ 	.short	0x0000
        /*0032*/ 	.short	0x0000
        /*0034*/ 	.byte	0x00, 0xf5, 0x21, 0x00


	//----- nvinfo : EIATTR_SPARSE_MMA_MASK
	.align		4
.L_133:
        /*0038*/ 	.byte	0x03, 0x50
        /*003a*/ 	.short	0x0000


	//----- nvinfo : EIATTR_MAXREG_COUNT
	.align		4
        /*003c*/ 	.byte	0x03, 0x1b
        /*003e*/ 	.short	0x00ff


	//----- nvinfo : EIATTR_MERCURY_ISA_VERSION
	.align		4
        /*0040*/ 	.byte	0x03, 0x5f
        /*0042*/ 	.short	0x0101


	//----- nvinfo : EIATTR_VRC_CTA_INIT_COUNT
	.align		4
        /*0044*/ 	.byte	0x02, 0x4a
	.zero		1
	.zero		1


	//----- nvinfo : EIATTR_EXIT_INSTR_OFFSETS
	.align		4
        /*0048*/ 	.byte	0x04, 0x1c
        /*004a*/ 	.short	(.L_135 - .L_134)


	//   ....[0]....
.L_134:
        /*004c*/ 	.word	0x00000070


	//   ....[1]....
        /*0050*/ 	.word	0x00000f00


	//----- nvinfo : EIATTR_CRS_STACK_SIZE
	.align		4
.L_135:
        /*0054*/ 	.byte	0x04, 0x1e
        /*0056*/ 	.short	(.L_137 - .L_136)
.L_136:
        /*0058*/ 	.word	0x00000000


	//----- nvinfo : EIATTR_CBANK_PARAM_SIZE
	.align		4
.L_137:
        /*005c*/ 	.byte	0x03, 0x19
        /*005e*/ 	.short	0x0014


	//----- nvinfo : EIATTR_PARAM_CBANK
	.align		4
        /*0060*/ 	.byte	0x04, 0x0a
        /*0062*/ 	.short	(.L_139 - .L_138)
	.align		4
.L_138:
        /*0064*/ 	.word	index@(.nv.constant0._Z14initRandStatesP17curandStateXORWOWmi)
        /*0068*/ 	.short	0x0380
        /*006a*/ 	.short	0x0014


	//----- nvinfo : EIATTR_SW_WAR
	.align		4
.L_139:
        /*006c*/ 	.byte	0x04, 0x36
        /*006e*/ 	.short	(.L_141 - .L_140)
.L_140:
        /*0070*/ 	.word	0x00000008
.L_141:


//--------------------- .nv.callgraph             --------------------------
	.section	.nv.callgraph,"",@"SHT_CUDA_CALLGRAPH"
	.align	4
	.sectionentsize	8
	.align		4
        /*0000*/ 	.word	0x00000000
	.align		4
        /*0004*/ 	.word	0xffffffff
	.align		4
        /*0008*/ 	.word	0x00000000
	.align		4
        /*000c*/ 	.word	0xfffffffe
	.align		4
        /*0010*/ 	.word	0x00000000
	.align		4
        /*0014*/ 	.word	0xfffffffd
	.align		4
        /*0018*/ 	.word	0x00000000
	.align		4
        /*001c*/ 	.word	0xfffffffc


//--------------------- .nv.constant4             --------------------------
	.section	.nv.constant4,"a",@progbits
	.align	8
	.align		8
.nv.constant4:
        /*0000*/ 	.dword	precalc_xorwow_matrix
	.align		8
        /*0008*/ 	.dword	precalc_xorwow_offset_matrix
	.align		8
        /*0010*/ 	.dword	mrg32k3aM1
	.align		8
        /*0018*/ 	.dword	mrg32k3aM2
	.align		8
        /*0020*/ 	.dword	mrg32k3aM1SubSeq
	.align		8
        /*0028*/ 	.dword	mrg32k3aM2SubSeq
	.align		8
        /*0030*/ 	.dword	mrg32k3aM1Seq
	.align		8
        /*0038*/ 	.dword	mrg32k3aM2Seq


//--------------------- .nv.constant3             --------------------------
	.section	.nv.constant3,"a",@progbits
	.align	8
.nv.constant3:
	.type		__cr_lgamma_table,@object
	.size		__cr_lgamma_table,(d_v - __cr_lgamma_table)
__cr_lgamma_table:
        /*0000*/ 	.byte	0x00, 0x00, 0x00, 0x00, 0x00, 0x00, 0x00, 0x00, 0x00, 0x00, 0x00, 0x00, 0x00, 0x00, 0x00, 0x00
        /*0010*/ 	.byte	0xef, 0x39, 0xfa, 0xfe, 0x42, 0x2e, 0xe6, 0x3f, 0x02, 0x20, 0x2a, 0xfa, 0x0b, 0xab, 0xfc, 0x3f
        /*0020*/ 	.byte	0xf9, 0x2c, 0x92, 0x7c, 0xa7, 0x6c, 0x09, 0x40, 0xc9, 0x79, 0x44, 0x3c, 0x64, 0x26, 0x13, 0x40
        /*0030*/ 	.byte	0xca, 0x01, 0xcf, 0x3a, 0x27, 0x51, 0x1a, 0x40, 0x30, 0xcc, 0x2d, 0xf3, 0xe1, 0x0c, 0x21, 0x40
        /*0040*/ 	.byte	0x0d, 0xb7, 0xfc, 0x82, 0x8e, 0x35, 0x25, 0x40
	.type		d_v,@object
	.size		d_v,(d_k - d_v)
d_v:
	.zero		4
	.type		d_k,@object
	.size		d_k,(d_m - d_k)
d_k:
	.zero		4
	.type		d_m,@object
	.size		d_m,(d_t - d_m)
d_m:
	.zero		4
	.type		d_t,@object
	.size		d_t,(d_b - d_t)
d_t:
	.zero		4
	.type		d_b,@object
	.size		d_b,(d_numMSubsets - d_b)
d_b:
	.zero		4
	.type		d_numMSubsets,@object
	.size		d_numMSubsets,(d_numKSubsets - d_numMSubsets)
d_numMSubsets:
	.zero		4
	.type		d_numKSubsets,@object
	.size		d_numKSubsets,(.L_15 - d_numKSubsets)
d_numKSubsets:
	.zero		4
.L_15:


//--------------------- .text._Z15findBestFitnessPiS_S_i --------------------------
	.section	.text._Z15findBestFitnessPiS_S_i,"ax",@progbits
	.align	128
        .global         _Z15findBestFitnessPiS_S_i
        .type           _Z15findBestFitnessPiS_S_i,@function
        .size           _Z15findBestFitnessPiS_S_i,(.L_x_62 - _Z15findBestFitnessPiS_S_i)
        .other          _Z15findBestFitnessPiS_S_i,@"STO_CUDA_ENTRY STV_DEFAULT"
_Z15findBestFitnessPiS_S_i:
.text._Z15findBestFitnessPiS_S_i:
[----:B------:R-:W-:Y:S01]  /*0000*/  LDC R1, c[0x0][0x37c] ;  /* 0x0000df00ff017b82 */ /* 0x000fe20000000800 */
[----:B------:R-:W0:Y:S07]  /*0010*/  S2R R9, SR_TID.X ;  /* 0x0000000000097919 */ /* 0x000e2e0000002100 */
[----:B------:R-:W0:Y:S01]  /*0020*/  S2UR UR4, SR_CTAID.X ;  /* 0x00000000000479c3 */ /* 0x000e220000002500 */
[----:B------:R-:W1:Y:S01]  /*0030*/  LDCU UR5, c[0x0][0x398] ;  /* 0x00007300ff0577ac */ /* 0x000e620008000800 */
[----:B------:R-:W-:Y:S01]  /*0040*/  IMAD.MOV.U32 R4, RZ, RZ, 0x7fffffff ;  /* 0x7fffffffff047424 */ /* 0x000fe200078e00ff */
[----:B------:R-:W2:Y:S05]  /*0050*/  LDCU.64 UR8, c[0x0][0x358] ;  /* 0x00006b00ff0877ac */ /* 0x000eaa0008000a00 */
[----:B------:R-:W0:Y:S02]  /*0060*/  LDC R0, c[0x0][0x360] ;  /* 0x0000d800ff007b82 */ /* 0x000e240000000800 */
[----:B0-----:R-:W-:-:S05]  /*0070*/  IMAD R5, R0, UR4, R9 ;  /* 0x0000000400057c24 */ /* 0x001fca000f8e0209 */
[----:B-1----:R-:W-:-:S13]  /*0080*/  ISETP.GE.AND P0, PT, R5, UR5, PT ;  /* 0x0000000505007c0c */ /* 0x002fda000bf06270 */
[----:B------:R-:W0:Y:S02]  /*0090*/  @!P0 LDC.64 R2, c[0x0][0x380] ;  /* 0x0000e000ff028b82 */ /* 0x000e240000000a00 */
[----:B0-----:R-:W-:-:S05]  /*00a0*/  @!P0 IMAD.WIDE R2, R5, 0x4, R2 ;  /* 0x0000000405028825 */ /* 0x001fca00078e0202 */
[----:B--2---:R-:W2:Y:S01]  /*00b0*/  @!P0 LDG.E R4, desc[UR8][R2.64] ;  /* 0x0000000802048981 */ /* 0x004ea2000c1e1900 */
[----:B------:R-:W0:Y:S01]  /*00c0*/  S2UR UR6, SR_CgaCtaId ;  /* 0x00000000000679c3 */ /* 0x000e220000008800 */
[----:B------:R-:W-:Y:S01]  /*00d0*/  UMOV UR4, 0x400 ;  /* 0x0000040000047882 */ /* 0x000fe20000000000 */
[----:B------:R-:W-:Y:S01]  /*00e0*/  IMAD.MOV.U32 R6, RZ, RZ, -0x1 ;  /* 0xffffffffff067424 */ /* 0x000fe200078e00ff */
[----:B------:R-:W-:Y:S01]  /*00f0*/  UIADD3 UR5, UPT, UPT, UR4, 0x400, URZ ;  /* 0x0000040004057890 */ /* 0x000fe2000fffe0ff */
[----:B------:R-:W-:Y:S01]  /*0100*/  @!P0 IMAD.MOV.U32 R6, RZ, RZ, R5 ;  /* 0x000000ffff068224 */ /* 0x000fe200078e0005 */
[----:B------:R-:W-:Y:S01]  /*0110*/  ISETP.GE.U32.AND P0, PT, R0, 0x2, PT ;  /* 0x000000020000780c */ /* 0x000fe20003f06070 */
[----:B0-----:R-:W-:Y:S02]  /*0120*/  ULEA UR4, UR6, UR4, 0x18 ;  /* 0x0000000406047291 */ /* 0x001fe4000f8ec0ff */
[----:B------:R-:W-:-:S04]  /*0130*/  ULEA UR5, UR6, UR5, 0x18 ;  /* 0x0000000506057291 */ /* 0x000fc8000f8ec0ff */
[C---:B------:R-:W-:Y:S02]  /*0140*/  LEA R5, R9.reuse, UR4, 0x2 ;  /* 0x0000000409057c11 */ /* 0x040fe4000f8e10ff */
[----:B------:R-:W-:-:S03]  /*0150*/  LEA R7, R9, UR5, 0x2 ;  /* 0x0000000509077c11 */ /* 0x000fc6000f8e10ff */
[----:B--2---:R0:W-:Y:S04]  /*0160*/  STS [R5], R4 ;  /* 0x0000000405007388 */ /* 0x0041e80000000800 */
[----:B------:R0:W-:Y:S01]  /*0170*/  STS [R7], R6 ;  /* 0x0000000607007388 */ /* 0x0001e20000000800 */
[----:B------:R-:W-:Y:S06]  /*0180*/  BAR.SYNC.DEFER_BLOCKING 0x0 ;  /* 0x0000000000007b1d */ /* 0x000fec0000010000 */
[----:B------:R-:W-:Y:S05]  /*0190*/  @!P0 BRA `(.L_x_0) ;  /* 0x0000000000448947 */ /* 0x000fea0003800000 */
.L_x_3:
[--C-:B0-----:R-:W-:Y:S01]  /*01a0*/  IMAD.MOV.U32 R6, RZ, RZ, R0.reuse ;  /* 0x000000ffff067224 */ /* 0x101fe200078e0000 */
[----:B------:R-:W-:Y:S01]  /*01b0*/  SHF.R.U32.HI R0, RZ, 0x1, R0 ;  /* 0x00000001ff007819 */ /* 0x000fe20000011600 */
[----:B------:R-:W-:Y:S03]  /*01c0*/  BSSY.RECONVERGENT B0, `(.L_x_1) ;  /* 0x000000b000007945 */ /* 0x000fe60003800200 */
[----:B------:R-:W-:-:S13]  /*01d0*/  ISETP.GE.U32.AND P0, PT, R9, R0, PT ;  /* 0x000000000900720c */ /* 0x000fda0003f06070 */
[----:B------:R-:W-:Y:S05]  /*01e0*/  @P0 BRA `(.L_x_2) ;  /* 0x0000000000200947 */ /* 0x000fea0003800000 */
[----:B------:R-:W-:Y:S01]  /*01f0*/  IMAD R2, R0, 0x4, R5 ;  /* 0x0000000400027824 */ /* 0x000fe200078e0205 */
[----:B------:R-:W-:Y:S05]  /*0200*/  LDS R3, [R5] ;  /* 0x0000000005037984 */ /* 0x000fea0000000800 */
[----:B------:R-:W0:Y:S02]  /*0210*/  LDS R2, [R2] ;  /* 0x0000000002027984 */ /* 0x000e240000000800 */
[----:B0-----:R-:W-:-:S13]  /*0220*/  ISETP.GE.AND P0, PT, R2, R3, PT ;  /* 0x000000030200720c */ /* 0x001fda0003f06270 */
[----:B------:R-:W-:Y:S01]  /*0230*/  @!P0 IMAD R3, R0, 0x4, R7 ;  /* 0x0000000400038824 */ /* 0x000fe200078e0207 */
[----:B------:R-:W-:Y:S04]  /*0240*/  @!P0 STS [R5], R2 ;  /* 0x0000000205008388 */ /* 0x000fe80000000800 */
[----:B------:R-:W0:Y:S04]  /*0250*/  @!P0 LDS R4, [R3] ;  /* 0x0000000003048984 */ /* 0x000e280000000800 */
[----:B0-----:R0:W-:Y:S02]  /*0260*/  @!P0 STS [R7], R4 ;  /* 0x0000000407008388 */ /* 0x0011e40000000800 */
.L_x_2:
[----:B------:R-:W-:Y:S05]  /*0270*/  BSYNC.RECONVERGENT B0 ;  /* 0x0000000000007941 */ /* 0x000fea0003800200 */
.L_x_1:
[----:B------:R-:W-:Y:S01]  /*0280*/  BAR.SYNC.DEFER_BLOCKING 0x0 ;  /* 0x0000000000007b1d */ /* 0x000fe20000010000 */
[----:B------:R-:W-:-:S13]  /*0290*/  ISETP.GT.U32.AND P0, PT, R6, 0x3, PT ;  /* 0x000000030600780c */ /* 0x000fda0003f04070 */
[----:B------:R-:W-:Y:S05]  /*02a0*/  @P0 BRA `(.L_x_3) ;  /* 0xfffffffc00bc0947 */ /* 0x000fea000383ffff */
.L_x_0:
[----:B------:R-:W-:-:S13]  /*02b0*/  ISETP.NE.AND P0, PT, R9, RZ, PT ;  /* 0x000000ff0900720c */ /* 0x000fda0003f05270 */
[----:B------:R-:W-:Y:S05]  /*02c0*/  @P0 EXIT ;  /* 0x000000000000094d */ /* 0x000fea0003800000 */
[----:B------:R-:W1:Y:S01]  /*02d0*/  S2UR UR5, SR_CgaCtaId ;  /* 0x00000000000579c3 */ /* 0x000e620000008800 */
[----:B------:R-:W-:-:S07]  /*02e0*/  UMOV UR4, 0x400 ;  /* 0x0000040000047882 */ /* 0x000fce0000000000 */
[----:B------:R-:W2:Y:S01]  /*02f0*/  LDC.64 R2, c[0x0][0x388] ;  /* 0x0000e200ff027b82 */ /* 0x000ea20000000a00 */
[----:B-1----:R-:W-:-:S09]  /*0300*/  ULEA UR4, UR5, UR4, 0x18 ;  /* 0x0000000405047291 */ /* 0x002fd2000f8ec0ff */
[----:B0-----:R-:W2:Y:S04]  /*0310*/  LDS R5, [UR4] ;  /* 0x00000004ff057984 */ /* 0x001ea80008000800 */
[----:B--2---:R-:W-:Y:S01]  /*0320*/  REDG.E.MIN.S32.STRONG.GPU desc[UR8][R2.64], R5 ;  /* 0x000000050200798e */ /* 0x004fe2000c92e308 */
[----:B------:R-:W-:Y:S05]  /*0330*/  EXIT ;  /* 0x000000000000794d */ /* 0x000fea0003800000 */
.L_x_4:
[----:B------:R-:W-:-:S00]  /*0340*/  BRA `(.L_x_4) ;  /* 0xfffffffc00fc7947 */ /* 0x000fc0000383ffff */
[----:B------:R-:W-:-:S00]  /*0350*/  NOP ;  /* 0x0000000000007918 */ /* 0x000fc00000000000 */
        /* <DEDUP_REMOVED lines=10> */
.L_x_62:


//--------------------- .text._Z6evolvePmS_PiS_P17curandStateXORWOWiifi --------------------------
	.section	.text._Z6evolvePmS_PiS_P17curandStateXORWOWiifi,"ax",@progbits
	.align	128
        .global         _Z6evolvePmS_PiS_P17curandStateXORWOWiifi
        .type           _Z6evolvePmS_PiS_P17curandStateXORWOWiifi,@function
        .size           _Z6evolvePmS_PiS_P17curandStateXORWOWiifi,(.L_x_63 - _Z6evolvePmS_PiS_P17curandStateXORWOWiifi)
        .other          _Z6evolvePmS_PiS_P17curandStateXORWOWiifi,@"STO_CUDA_ENTRY STV_DEFAULT"
_Z6evolvePmS_PiS_P17curandStateXORWOWiifi:
.text._Z6evolvePmS_PiS_P17curandStateXORWOWiifi:
[----:B------:R-:W-:Y:S01]  /*0000*/  LDC R1, c[0x0][0x37c] ;  /* 0x0000df00ff017b82 */ /* 0x000fe20000000800 */
[----:B------:R-:W0:Y:S07]  /*0010*/  S2R R3, SR_TID.X ;  /* 0x0000000000037919 */ /* 0x000e2e0000002100 */
[----:B------:R-:W0:Y:S01]  /*0020*/  S2UR UR4, SR_CTAID.X ;  /* 0x00000000000479c3 */ /* 0x000e220000002500 */
[----:B------:R-:W1:Y:S07]  /*0030*/  LDCU UR7, c[0x0][0x3a8] ;  /* 0x00007500ff0777ac */ /* 0x000e6e0008000800 */
[----:B------:R-:W0:Y:S02]  /*0040*/  LDC R0, c[0x0][0x360] ;  /* 0x0000d800ff007b82 */ /* 0x000e240000000800 */
[----:B0-----:R-:W-:-:S05]  /*0050*/  IMAD R0, R0, UR4, R3 ;  /* 0x0000000400007c24 */ /* 0x001fca000f8e0203 */
[----:B-1----:R-:W-:-:S13]  /*0060*/  ISETP.GE.AND P0, PT, R0, UR7, PT ;  /* 0x0000000700007c0c */ /* 0x002fda000bf06270 */
[----:B------:R-:W-:Y:S05]  /*0070*/  @P0 EXIT ;  /* 0x000000000000094d */ /* 0x000fea0003800000 */
[----:B------:R-:W0:Y:S01]  /*0080*/  LDC.64 R12, c[0x0][0x3a0] ;  /* 0x0000e800ff0c7b82 */ /* 0x000e220000000a00 */
[----:B------:R-:W1:Y:S01]  /*0090*/  LDCU.64 UR8, c[0x0][0x358] ;  /* 0x00006b00ff0877ac */ /* 0x000e620008000a00 */
[----:B------:R-:W2:Y:S01]  /*00a0*/  LDCU UR4, c[0x0][0x3b4] ;  /* 0x00007680ff0477ac */ /* 0x000ea20008000800 */
[----:B0-----:R-:W-:-:S05]  /*00b0*/  IMAD.WIDE R12, R0, 0x30, R12 ;  /* 0x00000030000c7825 */ /* 0x001fca00078e020c */
[----:B-1----:R0:W5:Y:S04]  /*00c0*/  LDG.E R2, desc[UR8][R12.64+0x20] ;  /* 0x000020080c027981 */ /* 0x002168000c1e1900 */
[----:B------:R0:W5:Y:S04]  /*00d0*/  LDG.E.64 R14, desc[UR8][R12.64+0x28] ;  /* 0x000028080c0e7981 */ /* 0x000168000c1e1b00 */
[----:B------:R0:W5:Y:S04]  /*00e0*/  LDG.E.64 R16, desc[UR8][R12.64] ;  /* 0x000000080c107981 */ /* 0x000168000c1e1b00 */
[----:B------:R0:W5:Y:S04]  /*00f0*/  LDG.E.64 R18, desc[UR8][R12.64+0x8] ;  /* 0x000008080c127981 */ /* 0x000168000c1e1b00 */
[----:B------:R0:W5:Y:S04]  /*0100*/  LDG.E.64 R26, desc[UR8][R12.64+0x10] ;  /* 0x000010080c1a7981 */ /* 0x000168000c1e1b00 */
[----:B------:R0:W5:Y:S01]  /*0110*/  LDG.E.64 R20, desc[UR8][R12.64+0x18] ;  /* 0x000018080c147981 */ /* 0x000162000c1e1b00 */
[----:B--2---:R-:W-:-:S13]  /*0120*/  ISETP.GE.AND P0, PT, R0, UR4, PT ;  /* 0x0000000400007c0c */ /* 0x004fda000bf06270 */
[----:B0-----:R-:W-:Y:S05]  /*0130*/  @P0 BRA `(.L_x_5) ;  /* 0x0000000800180947 */ /* 0x001fea0003800000 */
[----:B------:R-:W0:Y:S02]  /*0140*/  LDCU UR5, c[0x3][0x58] ;  /* 0x00c00b00ff0577ac */ /* 0x000e240008000800 */
[----:B0-----:R-:W-:-:S09]  /*0150*/  UISETP.GE.AND UP0, UPT, UR5, 0x1, UPT ;  /* 0x000000010500788c */ /* 0x001fd2000bf06270 */
[----:B------:R-:W-:Y:S05]  /*0160*/  BRA.U !UP0, `(.L_x_6) ;  /* 0x0000000508f07547 */ /* 0x000fea000b800000 */
[----:B------:R-:W-:Y:S02]  /*0170*/  UISETP.GE.U32.AND UP0, UPT, UR5, 0x4, UPT ;  /* 0x000000040500788c */ /* 0x000fe4000bf06070 */
[----:B------:R-:W-:Y:S01]  /*0180*/  IMAD R0, R0, UR5, RZ ;  /* 0x0000000500007c24 */ /* 0x000fe2000f8e02ff */
[----:B------:R-:W-:-:S06]  /*0190*/  UMOV UR4, URZ ;  /* 0x000000ff00047c82 */ /* 0x000fcc0008000000 */
[----:B------:R-:W-:Y:S05]  /*01a0*/  BRA.U !UP0, `(.L_x_7) ;  /* 0x0000000508a87547 */ /* 0x000fea000b800000 */
[----:B------:R-:W-:Y:S01]  /*01b0*/  ULOP3.LUT UR4, UR5, 0x7ffffffc, URZ, 0xc0, !UPT ;  /* 0x7ffffffc05047892 */ /* 0x000fe2000f8ec0ff */
[----:B------:R-:W-:-:S03]  /*01c0*/  IMAD.MOV.U32 R3, RZ, RZ, R0 ;  /* 0x000000ffff037224 */ /* 0x000fc600078e0000 */
[----:B------:R-:W-:-:S04]  /*01d0*/  UIADD3 UR6, UPT, UPT, -UR4, URZ, URZ ;  /* 0x000000ff04067290 */ /* 0x000fc8000fffe1ff */
[----:B------:R-:W-:-:S09]  /*01e0*/  UISETP.GE.AND UP0, UPT, UR6, URZ, UPT ;  /* 0x000000ff0600728c */ /* 0x000fd2000bf06270 */
[----:B------:R-:W-:Y:S05]  /*01f0*/  BRA.U UP0, `(.L_x_8) ;  /* 0x0000000500547547 */ /* 0x000fea000b800000 */
[----:B------:R-:W-:Y:S02]  /*0200*/  UIADD3 UR10, UPT, UPT, -UR6, URZ, URZ ;  /* 0x000000ff060a7290 */ /* 0x000fe4000fffe1ff */
[----:B------:R-:W-:Y:S02]  /*0210*/  UPLOP3.LUT UP0, UPT, UPT, UPT, UPT, 0x80, 0x8 ;  /* 0x000000000008789c */ /* 0x000fe40003f0f070 */
[----:B------:R-:W-:-:S09]  /*0220*/  UISETP.GT.AND UP1, UPT, UR10, 0xc, UPT ;  /* 0x0000000c0a00788c */ /* 0x000fd2000bf24270 */
[----:B------:R-:W-:Y:S05]  /*0230*/  BRA.U !UP1, `(.L_x_9) ;  /* 0x0000000109c87547 */ /* 0x000fea000b800000 */
[----:B------:R-:W-:-:S11]  /*0240*/  UPLOP3.LUT UP0, UPT, UPT, UPT, UPT, 0x40, 0x4 ;  /* 0x000000000004789c */ /* 0x000fd60003f0e870 */
.L_x_10:
[----:B------:R-:W0:Y:S08]  /*0250*/  LDC.64 R6, c[0x0][0x380] ;  /* 0x0000e000ff067b82 */ /* 0x000e300000000a00 */
[----:B----4-:R-:W1:Y:S01]  /*0260*/  LDC.64 R4, c[0x0][0x388] ;  /* 0x0000e200ff047b82 */ /* 0x010e620000000a00 */
[----:B0-----:R-:W-:-:S05]  /*0270*/  IMAD.WIDE R24, R3, 0x8, R6 ;  /* 0x0000000803187825 */ /* 0x001fca00078e0206 */
[----:B------:R-:W2:Y:S01]  /*0280*/  LDG.E.64 R28, desc[UR8][R24.64] ;  /* 0x00000008181c7981 */ /* 0x000ea2000c1e1b00 */
[----:B-1----:R-:W-:-:S05]  /*0290*/  IMAD.WIDE R8, R3, 0x8, R4 ;  /* 0x0000000803087825 */ /* 0x002fca00078e0204 */
[----:B--2---:R0:W-:Y:S04]  /*02a0*/  STG.E.64 desc[UR8][R8.64], R28 ;  /* 0x0000001c08007986 */ /* 0x0041e8000c101b08 */
[----:B------:R-:W2:Y:S04]  /*02b0*/  LDG.E.64 R30, desc[UR8][R24.64+0x8] ;  /* 0x00000808181e7981 */ /* 0x000ea8000c1e1b00 */
[----:B--2---:R1:W-:Y:S04]  /*02c0*/  STG.E.64 desc[UR8][R8.64+0x8], R30 ;  /* 0x0000081e08007986 */ /* 0x0043e8000c101b08 */
[----:B------:R-:W2:Y:S01]  /*02d0*/  LDG.E.64 R32, desc[UR8][R24.64+0x10] ;  /* 0x0000100818207981 */ /* 0x000ea2000c1e1b00 */
[----:B------:R-:W-:-:S03]  /*02e0*/  VIADD R23, R3, 0x4 ;  /* 0x0000000403177836 */ /* 0x000fc60000000000 */
[----:B--2---:R-:W-:Y:S04]  /*02f0*/  STG.E.64 desc[UR8][R8.64+0x10], R32 ;  /* 0x0000102008007986 */ /* 0x004fe8000c101b08 */
[----:B------:R-:W2:Y:S01]  /*0300*/  LDG.E.64 R34, desc[UR8][R24.64+0x18] ;  /* 0x0000180818227981 */ /* 0x000ea2000c1e1b00 */
[----:B------:R-:W-:-:S03]  /*0310*/  IMAD.WIDE R10, R23, 0x8, R6 ;  /* 0x00000008170a7825 */ /* 0x000fc600078e0206 */
[----:B--2---:R2:W-:Y:S04]  /*0320*/  STG.E.64 desc[UR8][R8.64+0x18], R34 ;  /* 0x0000182208007986 */ /* 0x0045e8000c101b08 */
[----:B------:R-:W3:Y:S01]  /*0330*/  LDG.E.64 R36, desc[UR8][R10.64] ;  /* 0x000000080a247981 */ /* 0x000ee2000c1e1b00 */
[----:B------:R-:W-:-:S05]  /*0340*/  IMAD.WIDE R22, R23, 0x8, R4 ;  /* 0x0000000817167825 */ /* 0x000fca00078e0204 */
[----:B---3--:R3:W-:Y:S04]  /*0350*/  STG.E.64 desc[UR8][R22.64], R36 ;  /* 0x0000002416007986 */ /* 0x0087e8000c101b08 */
[----:B0-----:R-:W4:Y:S04]  /*0360*/  LDG.E.64 R28, desc[UR8][R10.64+0x8] ;  /* 0x000008080a1c7981 */ /* 0x001f28000c1e1b00 */
[----:B----4-:R0:W-:Y:S04]  /*0370*/  STG.E.64 desc[UR8][R22.64+0x8], R28 ;  /* 0x0000081c16007986 */ /* 0x0101e8000c101b08 */
[----:B-1----:R-:W4:Y:S01]  /*0380*/  LDG.E.64 R30, desc[UR8][R10.64+0x10] ;  /* 0x000010080a1e7981 */ /* 0x002f22000c1e1b00 */
[----:B--2---:R-:W-:-:S03]  /*0390*/  VIADD R9, R3, 0x8 ;  /* 0x0000000803097836 */ /* 0x004fc60000000000 */
[----:B----4-:R1:W-:Y:S04]  /*03a0*/  STG.E.64 desc[UR8][R22.64+0x10], R30 ;  /* 0x0000101e16007986 */ /* 0x0103e8000c101b08 */
[----:B------:R-:W2:Y:S01]  /*03b0*/  LDG.E.64 R32, desc[UR8][R10.64+0x18] ;  /* 0x000018080a207981 */ /* 0x000ea2000c1e1b00 */
[----:B------:R-:W-:-:S03]  /*03c0*/  IMAD.WIDE R24, R9, 0x8, R6 ;  /* 0x0000000809187825 */ /* 0x000fc600078e0206 */
[----:B--2---:R2:W-:Y:S04]  /*03d0*/  STG.E.64 desc[UR8][R22.64+0x18], R32 ;  /* 0x0000182016007986 */ /* 0x0045e8000c101b08 */
[----:B------:R-:W4:Y:S01]  /*03e0*/  LDG.E.64 R34, desc[UR8][R24.64] ;  /* 0x0000000818227981 */ /* 0x000f22000c1e1b00 */
[----:B------:R-:W-:-:S05]  /*03f0*/  IMAD.WIDE R8, R9, 0x8, R4 ;  /* 0x0000000809087825 */ /* 0x000fca00078e0204 */
[----:B----4-:R4:W-:Y:S04]  /*0400*/  STG.E.64 desc[UR8][R8.64], R34 ;  /* 0x0000002208007986 */ /* 0x0109e8000c101b08 */
[----:B---3--:R-:W3:Y:S04]  /*0410*/  LDG.E.64 R36, desc[UR8][R24.64+0x8] ;  /* 0x0000080818247981 */ /* 0x008ee8000c1e1b00 */
[----:B---3--:R4:W-:Y:S04]  /*0420*/  STG.E.64 desc[UR8][R8.64+0x8], R36 ;  /* 0x0000082408007986 */ /* 0x0089e8000c101b08 */
[----:B0-----:R-:W3:Y:S01]  /*0430*/  LDG.E.64 R28, desc[UR8][R24.64+0x10] ;  /* 0x00001008181c7981 */ /* 0x001ee2000c1e1b00 */
[----:B-1----:R-:W-:-:S03]  /*0440*/  VIADD R31, R3, 0xc ;  /* 0x0000000c031f7836 */ /* 0x002fc60000000000 */
[----:B---3--:R4:W-:Y:S04]  /*0450*/  STG.E.64 desc[UR8][R8.64+0x10], R28 ;  /* 0x0000101c08007986 */ /* 0x0089e8000c101b08 */
[----:B------:R-:W3:Y:S01]  /*0460*/  LDG.E.64 R10, desc[UR8][R24.64+0x18] ;  /* 0x00001808180a7981 */ /* 0x000ee2000c1e1b00 */
[----:B------:R-:W-:-:S03]  /*0470*/  IMAD.WIDE R6, R31, 0x8, R6 ;  /* 0x000000081f067825 */ /* 0x000fc600078e0206 */
[----:B---3--:R4:W-:Y:S04]  /*0480*/  STG.E.64 desc[UR8][R8.64+0x18], R10 ;  /* 0x0000180a08007986 */ /* 0x0089e8000c101b08 */
[----:B--2---:R-:W2:Y:S01]  /*0490*/  LDG.E.64 R22, desc[UR8][R6.64] ;  /* 0x0000000806167981 */ /* 0x004ea2000c1e1b00 */
[----:B------:R-:W-:-:S05]  /*04a0*/  IMAD.WIDE R4, R31, 0x8, R4 ;  /* 0x000000081f047825 */ /* 0x000fca00078e0204 */
[----:B--2---:R4:W-:Y:S04]  /*04b0*/  STG.E.64 desc[UR8][R4.64], R22 ;  /* 0x0000001604007986 */ /* 0x0049e8000c101b08 */
[----:B------:R-:W2:Y:S04]  /*04c0*/  LDG.E.64 R30, desc[UR8][R6.64+0x8] ;  /* 0x00000808061e7981 */ /* 0x000ea8000c1e1b00 */
[----:B--2---:R4:W-:Y:S04]  /*04d0*/  STG.E.64 desc[UR8][R4.64+0x8], R30 ;  /* 0x0000081e04007986 */ /* 0x0049e8000c101b08 */
[----:B------:R-:W2:Y:S04]  /*04e0*/  LDG.E.64 R32, desc[UR8][R6.64+0x10] ;  /* 0x0000100806207981 */ /* 0x000ea8000c1e1b00 */
[----:B--2---:R4:W-:Y:S04]  /*04f0*/  STG.E.64 desc[UR8][R4.64+0x10], R32 ;  /* 0x0000102004007986 */ /* 0x0049e8000c101b08 */
[----:B------:R-:W2:Y:S01]  /*0500*/  LDG.E.64 R24, desc[UR8][R6.64+0x18] ;  /* 0x0000180806187981 */ /* 0x000ea2000c1e1b00 */
[----:B------:R-:W-:Y:S01]  /*0510*/  UIADD3 UR6, UPT, UPT, UR6, 0x10, URZ ;  /* 0x0000001006067890 */ /* 0x000fe2000fffe0ff */
[----:B------:R-:W-:-:S03]  /*0520*/  VIADD R3, R3, 0x10 ;  /* 0x0000001003037836 */ /* 0x000fc60000000000 */
[----:B------:R-:W-:Y:S01]  /*0530*/  UISETP.GE.AND UP1, UPT, UR6, -0xc, UPT ;  /* 0xfffffff40600788c */ /* 0x000fe2000bf26270 */
[----:B--2---:R4:W-:Y:S08]  /*0540*/  STG.E.64 desc[UR8][R4.64+0x18], R24 ;  /* 0x0000181804007986 */ /* 0x0049f0000c101b08 */
[----:B------:R-:W-:Y:S05]  /*0550*/  BRA.U !UP1, `(.L_x_10) ;  /* 0xfffffffd093c7547 */ /* 0x000fea000b83ffff */
.L_x_9:
[----:B------:R-:W-:-:S04]  /*0560*/  UIADD3 UR10, UPT, UPT, -UR6, URZ, URZ ;  /* 0x000000ff060a7290 */ /* 0x000fc8000fffe1ff */
[----:B------:R-:W-:-:S09]  /*0570*/  UISETP.GT.AND UP1, UPT, UR10, 0x4, UPT ;  /* 0x000000040a00788c */ /* 0x000fd2000bf24270 */
[----:B------:R-:W-:Y:S05]  /*0580*/  BRA.U !UP1, `(.L_x_11) ;  /* 0x0000000109687547 */ /* 0x000fea000b800000 */
[----:B----4-:R-:W0:Y:S08]  /*0590*/  LDC.64 R30, c[0x0][0x380] ;  /* 0x0000e000ff1e7b82 */ /* 0x010e300000000a00 */
[----:B------:R-:W1:Y:S01]  /*05a0*/  LDC.64 R4, c[0x0][0x388] ;  /* 0x0000e200ff047b82 */ /* 0x000e620000000a00 */
        /* <DEDUP_REMOVED lines=8> */
[----:B--2---:R2:W-:Y:S04]  /*0630*/  STG.E.64 desc[UR8][R6.64+0x10], R24 ;  /* 0x0000101806007986 */ /* 0x0045e8000c101b08 */
[----:B------:R-:W3:Y:S01]  /*0640*/  LDG.E.64 R28, desc[UR8][R8.64+0x18] ;  /* 0x00001808081c7981 */ /* 0x000ee2000c1e1b00 */
[----:B------:R-:W-:-:S03]  /*0650*/  IMAD.WIDE R30, R35, 0x8, R30 ;  /* 0x00000008231e7825 */ /* 0x000fc600078e021e */
[----:B---3--:R2:W-:Y:S04]  /*0660*/  STG.E.64 desc[UR8][R6.64+0x18], R28 ;  /* 0x0000181c06007986 */ /* 0x0085e8000c101b08 */
[----:B------:R-:W3:Y:S01]  /*0670*/  LDG.E.64 R32, desc[UR8][R30.64] ;  /* 0x000000081e207981 */ /* 0x000ee2000c1e1b00 */
[----:B------:R-:W-:-:S05]  /*0680*/  IMAD.WIDE R4, R35, 0x8, R4 ;  /* 0x0000000823047825 */ /* 0x000fca00078e0204 */
[----:B---3--:R2:W-:Y:S04]  /*0690*/  STG.E.64 desc[UR8][R4.64], R32 ;  /* 0x0000002004007986 */ /* 0x0085e8000c101b08 */
[----:B0-----:R-:W3:Y:S04]  /*06a0*/  LDG.E.64 R10, desc[UR8][R30.64+0x8] ;  /* 0x000008081e0a7981 */ /* 0x001ee8000c1e1b00 */
[----:B---3--:R2:W-:Y:S04]  /*06b0*/  STG.E.64 desc[UR8][R4.64+0x8], R10 ;  /* 0x0000080a04007986 */ /* 0x0085e8000c101b08 */
[----:B-1----:R-:W3:Y:S04]  /*06c0*/  LDG.E.64 R22, desc[UR8][R30.64+0x10] ;  /* 0x000010081e167981 */ /* 0x002ee8000c1e1b00 */
[----:B---3--:R2:W-:Y:S04]  /*06d0*/  STG.E.64 desc[UR8][R4.64+0x10], R22 ;  /* 0x0000101604007986 */ /* 0x0085e8000c101b08 */
[----:B------:R-:W3:Y:S01]  /*06e0*/  LDG.E.64 R8, desc[UR8][R30.64+0x18] ;  /* 0x000018081e087981 */ /* 0x000ee2000c1e1b00 */
[----:B------:R-:W-:Y:S01]  /*06f0*/  VIADD R3, R3, 0x8 ;  /* 0x0000000803037836 */ /* 0x000fe20000000000 */
[----:B------:R-:W-:-:S02]  /*0700*/  UIADD3 UR6, UPT, UPT, UR6, 0x8, URZ ;  /* 0x0000000806067890 */ /* 0x000fc4000fffe0ff */
[----:B------:R-:W-:Y:S01]  /*0710*/  UPLOP3.LUT UP0, UPT, UPT, UPT, UPT, 0x40, 0x4 ;  /* 0x000000000004789c */ /* 0x000fe20003f0e870 */
[----:B---3--:R2:W-:Y:S10]  /*0720*/  STG.E.64 desc[UR8][R4.64+0x18], R8 ;  /* 0x0000180804007986 */ /* 0x0085f4000c101b08 */
.L_x_11:
[----:B------:R-:W-:-:S09]  /*0730*/  UISETP.NE.OR UP0, UPT, UR6, URZ, UP0 ;  /* 0x000000ff0600728c */ /* 0x000fd20008705670 */
[----:B------:R-:W-:Y:S05]  /*0740*/  BRA.U !UP0, `(.L_x_7) ;  /* 0x0000000108407547 */ /* 0x000fea000b800000 */
.L_x_8:
[----:B0-2-4-:R-:W0:Y:S08]  /*0750*/  LDC.64 R4, c[0x0][0x380] ;  /* 0x0000e000ff047b82 */ /* 0x015e300000000a00 */
[----:B------:R-:W1:Y:S01]  /*0760*/  LDC.64 R6, c[0x0][0x388] ;  /* 0x0000e200ff067b82 */ /* 0x000e620000000a00 */
[----:B0-----:R-:W-:-:S05]  /*0770*/  IMAD.WIDE R22, R3, 0x8, R4 ;  /* 0x0000000803167825 */ /* 0x001fca00078e0204 */
[----:B------:R-:W2:Y:S01]  /*0780*/  LDG.E.64 R4, desc[UR8][R22.64] ;  /* 0x0000000816047981 */ /* 0x000ea2000c1e1b00 */
[----:B-1----:R-:W-:-:S05]  /*0790*/  IMAD.WIDE R24, R3, 0x8, R6 ;  /* 0x0000000803187825 */ /* 0x002fca00078e0206 */
[----:B--2---:R0:W-:Y:S04]  /*07a0*/  STG.E.64 desc[UR8][R24.64], R4 ;  /* 0x0000000418007986 */ /* 0x0041e8000c101b08 */
[----:B------:R-:W2:Y:S04]  /*07b0*/  LDG.E.64 R6, desc[UR8][R22.64+0x8] ;  /* 0x0000080816067981 */ /* 0x000ea8000c1e1b00 */
[----:B--2---:R0:W-:Y:S04]  /*07c0*/  STG.E.64 desc[UR8][R24.64+0x8], R6 ;  /* 0x0000080618007986 */ /* 0x0041e8000c101b08 */
[----:B------:R-:W2:Y:S04]  /*07d0*/  LDG.E.64 R8, desc[UR8][R22.64+0x10] ;  /* 0x0000100816087981 */ /* 0x000ea8000c1e1b00 */
[----:B--2---:R0:W-:Y:S04]  /*07e0*/  STG.E.64 desc[UR8][R24.64+0x10], R8 ;  /* 0x0000100818007986 */ /* 0x0041e8000c101b08 */
[----:B------:R-:W2:Y:S01]  /*07f0*/  LDG.E.64 R10, desc[UR8][R22.64+0x18] ;  /* 0x00001808160a7981 */ /* 0x000ea2000c1e1b00 */
[----:B------:R-:W-:Y:S01]  /*0800*/  UIADD3 UR6, UPT, UPT, UR6, 0x4, URZ ;  /* 0x0000000406067890 */ /* 0x000fe2000fffe0ff */
[----:B------:R-:W-:-:S03]  /*0810*/  IADD3 R3, PT, PT, R3, 0x4, RZ ;  /* 0x0000000403037810 */ /* 0x000fc60007ffe0ff */
[----:B------:R-:W-:Y:S01]  /*0820*/  UISETP.NE.AND UP0, UPT, UR6, URZ, UPT ;  /* 0x000000ff0600728c */ /* 0x000fe2000bf05270 */
[----:B--2---:R0:W-:Y:S08]  /*0830*/  STG.E.64 desc[UR8][R24.64+0x18], R10 ;  /* 0x0000180a18007986 */ /* 0x0041f0000c101b08 */
[----:B------:R-:W-:Y:S05]  /*0840*/  BRA.U UP0, `(.L_x_8) ;  /* 0xfffffffd00c07547 */ /* 0x000fea000b83ffff */
.L_x_7:
[----:B------:R-:W-:-:S09]  /*0850*/  ULOP3.LUT UP0, UR5, UR5, 0x3, URZ, 0xc0, !UPT ;  /* 0x0000000305057892 */ /* 0x000fd2000f80c0ff */
[----:B------:R-:W-:Y:S05]  /*0860*/  BRA.U !UP0, `(.L_x_6) ;  /* 0x0000000108307547 */ /* 0x000fea000b800000 */
[----:B0-2-4-:R-:W0:Y:S01]  /*0870*/  LDC.64 R10, c[0x0][0x380] ;  /* 0x0000e000ff0a7b82 */ /* 0x015e220000000a00 */
[----:B------:R-:W-:Y:S01]  /*0880*/  VIADD R3, R0, UR4 ;  /* 0x0000000400037c36 */ /* 0x000fe20008000000 */
[----:B------:R-:W-:-:S06]  /*0890*/  UIADD3 UR5, UPT, UPT, -UR5, URZ, URZ ;  /* 0x000000ff05057290 */ /* 0x000fcc000fffe1ff */
[----:B------:R-:W1:Y:S06]  /*08a0*/  LDC.64 R8, c[0x0][0x388] ;  /* 0x0000e200ff087b82 */ /* 0x000e6c0000000a00 */
.L_x_12:
[----:B0--3--:R-:W-:-:S06]  /*08b0*/  IMAD.WIDE R6, R3, 0x8, R10 ;  /* 0x0000000803067825 */ /* 0x009fcc00078e020a */
[----:B------:R-:W2:Y:S01]  /*08c0*/  LDG.E.64 R6, desc[UR8][R6.64] ;  /* 0x0000000806067981 */ /* 0x000ea2000c1e1b00 */
[----:B-1----:R-:W-:Y:S01]  /*08d0*/  IMAD.WIDE R4, R3, 0x8, R8 ;  /* 0x0000000803047825 */ /* 0x002fe200078e0208 */
[----:B------:R-:W-:-:S03]  /*08e0*/  UIADD3 UR5, UPT, UPT, UR5, 0x1, URZ ;  /* 0x0000000105057890 */ /* 0x000fc6000fffe0ff */
[----:B------:R-:W-:Y:S01]  /*08f0*/  VIADD R3, R3, 0x1 ;  /* 0x0000000103037836 */ /* 0x000fe20000000000 */
[----:B------:R-:W-:Y:S01]  /*0900*/  UISETP.NE.AND UP0, UPT, UR5, URZ, UPT ;  /* 0x000000ff0500728c */ /* 0x000fe2000bf05270 */
[----:B--2---:R3:W-:Y:S08]  /*0910*/  STG.E.64 desc[UR8][R4.64], R6 ;  /* 0x0000000604007986 */ /* 0x0047f0000c101b08 */
[----:B------:R-:W-:Y:S05]  /*0920*/  BRA.U UP0, `(.L_x_12) ;  /* 0xfffffffd00e07547 */ /* 0x000fea000b83ffff */
.L_x_6:
[----:B-----5:R-:W-:Y:S04]  /*0930*/  STG.E.64 desc[UR8][R12.64], R16 ;  /* 0x000000100c007986 */ /* 0x020fe8000c101b08 */
[----:B------:R-:W-:Y:S04]  /*0940*/  STG.E.64 desc[UR8][R12.64+0x8], R18 ;  /* 0x000008120c007986 */ /* 0x000fe8000c101b08 */
[----:B------:R-:W-:Y:S04]  /*0950*/  STG.E.64 desc[UR8][R12.64+0x10], R26 ;  /* 0x0000101a0c007986 */ /* 0x000fe8000c101b08 */
[----:B------:R-:W-:Y:S04]  /*0960*/  STG.E.64 desc[UR8][R12.64+0x18], R20 ;  /* 0x000018140c007986 */ /* 0x000fe8000c101b08 */
[----:B------:R-:W-:Y:S04]  /*0970*/  STG.E.64 desc[UR8][R12.64+0x28], R14 ;  /* 0x0000280e0c007986 */ /* 0x000fe8000c101b08 */
[----:B------:R-:W-:Y:S01]  /*0980*/  STG.E desc[UR8][R12.64+0x20], R2 ;  /* 0x000020020c007986 */ /* 0x000fe2000c101908 */
[----:B------:R-:W-:Y:S05]  /*0990*/  EXIT ;  /* 0x000000000000794d */ /* 0x000fea0003800000 */
.L_x_5:
[----:B------:R-:W0:Y:S01]  /*09a0*/  I2F.U32.RP R8, UR7 ;  /* 0x0000000700087d06 */ /* 0x000e220008209000 */
[----:B-----5:R-:W-:Y:S01]  /*09b0*/  SHF.R.U32.HI R4, RZ, 0x2, R17 ;  /* 0x00000002ff047819 */ /* 0x020fe20000011611 */
[----:B------:R-:W-:-:S03]  /*09c0*/  IMAD.SHL.U32 R6, R27, 0x10, RZ ;  /* 0x000000101b067824 */ /* 0x000fc600078e00ff */
[----:B------:R-:W-:-:S05]  /*09d0*/  LOP3.LUT R4, R4, R17, RZ, 0x3c, !PT ;  /* 0x0000001104047212 */ /* 0x000fca00078e3cff */
[----:B------:R-:W-:Y:S01]  /*09e0*/  IMAD.SHL.U32 R3, R4, 0x2, RZ ;  /* 0x0000000204037824 */ /* 0x000fe200078e00ff */
[----:B0-----:R-:W0:Y:S04]  /*09f0*/  MUFU.RCP R8, R8 ;  /* 0x0000000800087308 */ /* 0x001e280000001000 */
[----:B------:R-:W-:Y:S01]  /*0a00*/  LOP3.LUT R7, R27, R6, R3, 0x96, !PT ;  /* 0x000000061b077212 */ /* 0x000fe200078e9603 */
[----:B------:R-:W-:-:S03]  /*0a10*/  VIADD R3, R16, 0x587c5 ;  /* 0x000587c510037836 */ /* 0x000fc60000000000 */
[----:B------:R-:W-:Y:S01]  /*0a20*/  LOP3.LUT R24, R7, R4, RZ, 0x3c, !PT ;  /* 0x0000000407187212 */ /* 0x000fe200078e3cff */
[----:B------:R-:W-:Y:S02]  /*0a30*/  HFMA2 R4, -RZ, RZ, 0, 0 ;  /* 0x00000000ff047431 */ /* 0x000fe400000001ff */
[----:B0-----:R-:W-:-:S06]  /*0a40*/  VIADD R5, R8, 0xffffffe ;  /* 0x0ffffffe08057836 */ /* 0x001fcc0000000000 */
[----:B------:R-:W0:Y:S02]  /*0a50*/  F2I.FTZ.U32.TRUNC.NTZ R5, R5 ;  /* 0x0000000500057305 */ /* 0x000e24000021f000 */
[----:B0-----:R-:W-:-:S04]  /*0a60*/  IMAD.MOV R9, RZ, RZ, -R5 ;  /* 0x000000ffff097224 */ /* 0x001fc800078e0a05 */
[----:B------:R-:W-:-:S04]  /*0a70*/  IMAD R9, R9, UR7, RZ ;  /* 0x0000000709097c24 */ /* 0x000fc8000f8e02ff */
[----:B------:R-:W-:-:S04]  /*0a80*/  IMAD.HI.U32 R4, R5, R9, R4 ;  /* 0x0000000905047227 */ /* 0x000fc800078e0004 */
[----:B------:R-:W-:-:S04]  /*0a90*/  IMAD.IADD R5, R24, 0x1, R3 ;  /* 0x0000000118057824 */ /* 0x000fc800078e0203 */
[----:B------:R-:W-:-:S04]  /*0aa0*/  IMAD.HI.U32 R6, R4, R5, RZ ;  /* 0x0000000504067227 */ /* 0x000fc800078e00ff */
[----:B------:R-:W-:-:S04]  /*0ab0*/  IMAD.MOV R6, RZ, RZ, -R6 ;  /* 0x000000ffff067224 */ /* 0x000fc800078e0a06 */
[----:B------:R-:W-:Y:S01]  /*0ac0*/  IMAD R9, R6, UR7, R5 ;  /* 0x0000000706097c24 */ /* 0x000fe2000f8e0205 */
[----:B------:R-:W-:Y:S01]  /*0ad0*/  LOP3.LUT R6, RZ, UR7, RZ, 0x33, !PT ;  /* 0x00000007ff067c12 */ /* 0x000fe2000f8e33ff */
[----:B------:R-:W0:Y:S03]  /*0ae0*/  LDC R5, c[0x0][0x3ac] ;  /* 0x0000eb00ff057b82 */ /* 0x000e260000000800 */
[----:B------:R-:W-:-:S13]  /*0af0*/  ISETP.GE.U32.AND P0, PT, R9, UR7, PT ;  /* 0x0000000709007c0c */ /* 0x000fda000bf06070 */
[----:B------:R-:W-:Y:S01]  /*0b00*/  @P0 VIADD R9, R9, -UR7 ;  /* 0x8000000709090c36 */ /* 0x000fe20008000000 */
[----:B------:R-:W-:-:S04]  /*0b10*/  ISETP.NE.U32.AND P0, PT, RZ, UR7, PT ;  /* 0x00000007ff007c0c */ /* 0x000fc8000bf05070 */
[----:B------:R-:W-:Y:S02]  /*0b20*/  ISETP.GE.U32.AND P2, PT, R9, UR7, PT ;  /* 0x0000000709007c0c */ /* 0x000fe4000bf46070 */
[C---:B0-----:R-:W-:Y:S01]  /*0b30*/  ISETP.GE.AND P1, PT, R5.reuse, 0x2, PT ;  /* 0x000000020500780c */ /* 0x041fe20003f26270 */
[----:B------:R-:W-:-:S10]  /*0b40*/  VIADD R7, R5, 0xffffffff ;  /* 0xffffffff05077836 */ /* 0x000fd40000000000 */
[----:B------:R-:W-:-:S05]  /*0b50*/  @P2 VIADD R9, R9, -UR7 ;  /* 0x8000000709092c36 */ /* 0x000fca0008000000 */
[----:B------:R-:W-:Y:S01]  /*0b60*/  SEL R8, R6, R9, !P0 ;  /* 0x0000000906087207 */ /* 0x000fe20004000000 */
[----:B------:R-:W-:Y:S06]  /*0b70*/  @!P1 BRA `(.L_x_13) ;  /* 0x0000001400909947 */ /* 0x000fec0003800000 */
[----:B------:R-:W0:Y:S02]  /*0b80*/  LDC.64 R22, c[0x0][0x390] ;  /* 0x0000e400ff167b82 */ /* 0x000e240000000a00 */
[----:B0-----:R-:W-:-:S05]  /*0b90*/  IMAD.WIDE R28, R8, 0x4, R22 ;  /* 0x00000004081c7825 */ /* 0x001fca00078e0216 */
[----:B------:R0:W5:Y:S01]  /*0ba0*/  LDG.E R10, desc[UR8][R28.64] ;  /* 0x000000081c0a7981 */ /* 0x000162000c1e1900 */
[----:B------:R-:W-:Y:S01]  /*0bb0*/  VIADD R9, R5, 0xfffffffe ;  /* 0xfffffffe05097836 */ /* 0x000fe20000000000 */
[----:B------:R-:W-:-:S04]  /*0bc0*/  MOV R11, R24 ;  /* 0x00000018000b7202 */ /* 0x000fc80000000f00 */
[----:B------:R-:W-:Y:S01]  /*0bd0*/  ISETP.GE.U32.AND P2, PT, R9, 0x7, PT ;  /* 0x000000070900780c */ /* 0x000fe20003f46070 */
[----:B------:R-:W-:-:S12]  /*0be0*/  IMAD.MOV.U32 R9, RZ, RZ, R3 ;  /* 0x000000ffff097224 */ /* 0x000fd800078e0003 */
[----:B0-----:R-:W-:Y:S05]  /*0bf0*/  @!P2 BRA `(.L_x_14) ;  /* 0x0000000800a0a947 */ /* 0x001fea0003800000 */
[----:B------:R-:W-:Y:S01]  /*0c00*/  LOP3.LUT R9, R7, 0xfffffff8, RZ, 0xc0, !PT ;  /* 0xfffffff807097812 */ /* 0x000fe200078ec0ff */
[----:B------:R-:W-:-:S04]  /*0c10*/  VIADD R3, R16, 0x1ba6d9 ;  /* 0x001ba6d910037836 */ /* 0x000fc80000000000 */
[----:B------:R-:W-:-:S07]  /*0c20*/  IMAD.MOV R9, RZ, RZ, -R9 ;  /* 0x000000ffff097224 */ /* 0x000fce00078e0a09 */
.L_x_15:
[----:B------:R-:W-:Y:S01]  /*0c30*/  SHF.R.U32.HI R11, RZ, 0x2, R18 ;  /* 0x00000002ff0b7819 */ /* 0x000fe20000011612 */
[----:B------:R-:W-:Y:S01]  /*0c40*/  IMAD.SHL.U32 R17, R24, 0x10, RZ ;  /* 0x0000001018117824 */ /* 0x000fe200078e00ff */
[----:B------:R-:W-:Y:S02]  /*0c50*/  SHF.R.U32.HI R28, RZ, 0x2, R19 ;  /* 0x00000002ff1c7819 */ /* 0x000fe40000011613 */
[----:B------:R-:W-:Y:S02]  /*0c60*/  LOP3.LUT R11, R11, R18, RZ, 0x3c, !PT ;  /* 0x000000120b0b7212 */ /* 0x000fe400078e3cff */
[----:B------:R-:W-:-:S03]  /*0c70*/  LOP3.LUT R28, R28, R19, RZ, 0x3c, !PT ;  /* 0x000000131c1c7212 */ /* 0x000fc600078e3cff */
[----:B------:R-:W-:-:S05]  /*0c80*/  IMAD.SHL.U32 R18, R11, 0x2, RZ ;  /* 0x000000020b127824 */ /* 0x000fca00078e00ff */
[----:B------:R-:W-:-:S04]  /*0c90*/  LOP3.LUT R18, R24, R17, R18, 0x96, !PT ;  /* 0x0000001118127212 */ /* 0x000fc800078e9612 */
[----:B------:R-:W-:Y:S01]  /*0ca0*/  LOP3.LUT R30, R18, R11, RZ, 0x3c, !PT ;  /* 0x0000000b121e7212 */ /* 0x000fe200078e3cff */
[----:B------:R-:W-:-:S03]  /*0cb0*/  IMAD.SHL.U32 R18, R28, 0x2, RZ ;  /* 0x000000021c127824 */ /* 0x000fc600078e00ff */
[----:B------:R-:W-:Y:S01]  /*0cc0*/  IADD3 R11, PT, PT, R3, -0x10974f, R30 ;  /* 0xffef68b1030b7810 */ /* 0x000fe20007ffe01e */
[----:B------:R-:W-:-:S04]  /*0cd0*/  IMAD.SHL.U32 R19, R30, 0x10, RZ ;  /* 0x000000101e137824 */ /* 0x000fc800078e00ff */
[----:B------:R-:W-:Y:S01]  /*0ce0*/  IMAD.HI.U32 R17, R4, R11, RZ ;  /* 0x0000000b04117227 */ /* 0x000fe200078e00ff */
[----:B------:R-:W-:-:S03]  /*0cf0*/  LOP3.LUT R19, R30, R19, R18, 0x96, !PT ;  /* 0x000000131e137212 */ /* 0x000fc600078e9612 */
[----:B------:R-:W-:Y:S01]  /*0d00*/  IMAD.MOV R18, RZ, RZ, -R17 ;  /* 0x000000ffff127224 */ /* 0x000fe200078e0a11 */
[----:B------:R-:W-:-:S03]  /*0d10*/  LOP3.LUT R32, R19, R28, RZ, 0x3c, !PT ;  /* 0x0000001c13207212 */ /* 0x000fc600078e3cff */
[----:B------:R-:W-:Y:S01]  /*0d20*/  IMAD R11, R18, UR7, R11 ;  /* 0x00000007120b7c24 */ /* 0x000fe2000f8e020b */
[----:B------:R-:W-:-:S04]  /*0d30*/  IADD3 R17, PT, PT, R3, -0xb0f8a, R32 ;  /* 0xfff4f07603117810 */ /* 0x000fc80007ffe020 */
[----:B------:R-:W-:Y:S01]  /*0d40*/  ISETP.GE.U32.AND P2, PT, R11, UR7, PT ;  /* 0x000000070b007c0c */ /* 0x000fe2000bf46070 */
[----:B------:R-:W-:-:S05]  /*0d50*/  IMAD.HI.U32 R18, R4, R17, RZ ;  /* 0x0000001104127227 */ /* 0x000fca00078e00ff */
[----:B------:R-:W-:-:S05]  /*0d60*/  IADD3 R18, PT, PT, -R18, RZ, RZ ;  /* 0x000000ff12127210 */ /* 0x000fca0007ffe1ff */
[----:B------:R-:W-:Y:S02]  /*0d70*/  IMAD R19, R18, UR7, R17 ;  /* 0x0000000712137c24 */ /* 0x000fe4000f8e0211 */
[----:B------:R-:W-:-:S03]  /*0d80*/  @P2 VIADD R11, R11, -UR7 ;  /* 0x800000070b0b2c36 */ /* 0x000fc60008000000 */
[----:B------:R-:W-:Y:S02]  /*0d90*/  ISETP.GE.U32.AND P3, PT, R19, UR7, PT ;  /* 0x0000000713007c0c */ /* 0x000fe4000bf66070 */
[----:B------:R-:W-:-:S11]  /*0da0*/  ISETP.GE.U32.AND P2, PT, R11, UR7, PT ;  /* 0x000000070b007c0c */ /* 0x000fd6000bf46070 */
[----:B------:R-:W-:Y:S02]  /*0db0*/  @P3 VIADD R19, R19, -UR7 ;  /* 0x8000000713133c36 */ /* 0x000fe40008000000 */
[----:B------:R-:W-:-:S03]  /*0dc0*/  @P2 VIADD R11, R11, -UR7 ;  /* 0x800000070b0b2c36 */ /* 0x000fc60008000000 */
[----:B------:R-:W-:Y:S02]  /*0dd0*/  ISETP.GE.U32.AND P2, PT, R19, UR7, PT ;  /* 0x0000000713007c0c */ /* 0x000fe4000bf46070 */
[----:B------:R-:W-:Y:S02]  /*0de0*/  SEL R17, R6, R11, !P0 ;  /* 0x0000000b06117207 */ /* 0x000fe40004000000 */
[----:B------:R-:W-:-:S03]  /*0df0*/  SHF.R.U32.HI R25, RZ, 0x2, R26 ;  /* 0x00000002ff197819 */ /* 0x000fc6000001161a */
[----:B------:R-:W-:Y:S01]  /*0e00*/  IMAD.WIDE R28, R17, 0x4, R22 ;  /* 0x00000004111c7825 */ /* 0x000fe200078e0216 */
[----:B------:R-:W-:-:S03]  /*0e10*/  LOP3.LUT R25, R25, R26, RZ, 0x3c, !PT ;  /* 0x0000001a19197212 */ /* 0x000fc600078e3cff */
[----:B------:R-:W-:Y:S01]  /*0e20*/  IMAD.SHL.U32 R31, R32, 0x10, RZ ;  /* 0x00000010201f7824 */ /* 0x000fe200078e00ff */
[----:B------:R-:W2:Y:S01]  /*0e30*/  LDG.E R33, desc[UR8][R28.64] ;  /* 0x000000081c217981 */ /* 0x000ea2000c1e1900 */
[----:B------:R-:W-:Y:S02]  /*0e40*/  @P2 VIADD R19, R19, -UR7 ;  /* 0x8000000713132c36 */ /* 0x000fe40008000000 */
[----:B------:R-:W-:Y:S01]  /*0e50*/  IMAD.SHL.U32 R26, R25, 0x2, RZ ;  /* 0x00000002191a7824 */ /* 0x000fe200078e00ff */
[----:B------:R-:W-:Y:S02]  /*0e60*/  SHF.R.U32.HI R34, RZ, 0x2, R27 ;  /* 0x00000002ff227819 */ /* 0x000fe4000001161b */
[----:B------:R-:W-:Y:S02]  /*0e70*/  SEL R11, R6, R19, !P0 ;  /* 0x00000013060b7207 */ /* 0x000fe40004000000 */
[----:B------:R-:W-:Y:S02]  /*0e80*/  LOP3.LUT R26, R32, R31, R26, 0x96, !PT ;  /* 0x0000001f201a7212 */ /* 0x000fe400078e961a */
[----:B------:R-:W-:Y:S01]  /*0e90*/  LOP3.LUT R34, R34, R27, RZ, 0x3c, !PT ;  /* 0x0000001b22227212 */ /* 0x000fe200078e3cff */
[----:B------:R-:W-:Y:S01]  /*0ea0*/  IMAD.WIDE R18, R11, 0x4, R22 ;  /* 0x000000040b127825 */ /* 0x000fe200078e0216 */
[----:B------:R-:W-:-:S03]  /*0eb0*/  LOP3.LUT R36, R26, R25, RZ, 0x3c, !PT ;  /* 0x000000191a247212 */ /* 0x000fc600078e3cff */
[----:B------:R-:W-:Y:S01]  /*0ec0*/  IMAD.SHL.U32 R26, R34, 0x2, RZ ;  /* 0x00000002221a7824 */ /* 0x000fe200078e00ff */
[C---:B------:R-:W-:Y:S01]  /*0ed0*/  SHF.L.U32 R25, R36.reuse, 0x4, RZ ;  /* 0x0000000424197819 */ /* 0x040fe200000006ff */
[----:B------:R0:W3:Y:S03]  /*0ee0*/  LDG.E R19, desc[UR8][R18.64] ;  /* 0x0000000812137981 */ /* 0x0000e6000c1e1900 */
[----:B------:R-:W-:Y:S02]  /*0ef0*/  LOP3.LUT R27, R36, R25, R26, 0x96, !PT ;  /* 0x00000019241b7212 */ /* 0x000fe400078e961a */
[----:B------:R-:W-:Y:S02]  /*0f00*/  IADD3 R25, PT, PT, R3, -0x587c5, R36 ;  /* 0xfffa783b03197810 */ /* 0x000fe40007ffe024 */
[----:B0-----:R-:W-:-:S03]  /*0f10*/  LOP3.LUT R18, R27, R34, RZ, 0x3c, !PT ;  /* 0x000000221b127212 */ /* 0x001fc600078e3cff */
[----:B------:R-:W-:-:S04]  /*0f20*/  IMAD.HI.U32 R26, R4, R25, RZ ;  /* 0x00000019041a7227 */ /* 0x000fc800078e00ff */
[----:B------:R-:W-:Y:S02]  /*0f30*/  IMAD.IADD R27, R18, 0x1, R3 ;  /* 0x00000001121b7824 */ /* 0x000fe400078e0203 */
[----:B------:R-:W-:Y:S02]  /*0f40*/  IMAD.MOV R28, RZ, RZ, -R26 ;  /* 0x000000ffff1c7224 */ /* 0x000fe400078e0a1a */
[----:B------:R-:W-:-:S04]  /*0f50*/  IMAD.HI.U32 R26, R4, R27, RZ ;  /* 0x0000001b041a7227 */ /* 0x000fc800078e00ff */
[----:B------:R-:W-:Y:S02]  /*0f60*/  IMAD R25, R28, UR7, R25 ;  /* 0x000000071c197c24 */ /* 0x000fe4000f8e0219 */
[----:B------:R-:W-:-:S03]  /*0f70*/  IMAD.MOV R26, RZ, RZ, -R26 ;  /* 0x000000ffff1a7224 */ /* 0x000fc600078e0a1a */
[----:B------:R-:W-:Y:S01]  /*0f80*/  ISETP.GE.U32.AND P2, PT, R25, UR7, PT ;  /* 0x0000000719007c0c */ /* 0x000fe2000bf46070 */
[----:B------:R-:W-:-:S05]  /*0f90*/  IMAD R29, R26, UR7, R27 ;  /* 0x000000071a1d7c24 */ /* 0x000fca000f8e021b */
[----:B------:R-:W-:-:S07]  /*0fa0*/  ISETP.GE.U32.AND P3, PT, R29, UR7, PT ;  /* 0x000000071d007c0c */ /* 0x000fce000bf66070 */
[----:B------:R-:W-:-:S05]  /*0fb0*/  @P2 VIADD R25, R25, -UR7 ;  /* 0x8000000719192c36 */ /* 0x000fca0008000000 */
[----:B------:R-:W-:Y:S01]  /*0fc0*/  ISETP.GE.U32.AND P2, PT, R25, UR7, PT ;  /* 0x0000000719007c0c */ /* 0x000fe2000bf46070 */
[----:B------:R-:W-:-:S05]  /*0fd0*/  @P3 VIADD R29, R29, -UR7 ;  /* 0x800000071d1d3c36 */ /* 0x000fca0008000000 */
[----:B------:R-:W-:-:S07]  /*0fe0*/  ISETP.GE.U32.AND P3, PT, R29, UR7, PT ;  /* 0x000000071d007c0c */ /* 0x000fce000bf66070 */
[----:B------:R-:W-:-:S05]  /*0ff0*/  @P2 VIADD R25, R25, -UR7 ;  /* 0x8000000719192c36 */ /* 0x000fca0008000000 */
[----:B------:R-:W-:Y:S01]  /*1000*/  SEL R31, R6, R25, !P0 ;  /* 0x00000019061f7207 */ /* 0x000fe20004000000 */
[----:B------:R-:W-:-:S04]  /*1010*/  @P3 VIADD R29, R29, -UR7 ;  /* 0x800000071d1d3c36 */ /* 0x000fc80008000000 */
[----:B------:R-:W-:Y:S01]  /*1020*/  IMAD.WIDE R26, R31, 0x4, R22 ;  /* 0x000000041f1a7825 */ /* 0x000fe200078e0216 */
[----:B------:R-:W-:-:S05]  /*1030*/  SEL R25, R6, R29, !P0 ;  /* 0x0000001d06197207 */ /* 0x000fca0004000000 */
[----:B------:R-:W-:Y:S01]  /*1040*/  IMAD.WIDE R28, R25, 0x4, R22 ;  /* 0x00000004191c7825 */ /* 0x000fe200078e0216 */
[----:B------:R-:W4:Y:S05]  /*1050*/  LDG.E R26, desc[UR8][R26.64] ;  /* 0x000000081a1a7981 */ /* 0x000f2a000c1e1900 */
[----:B------:R0:W4:Y:S01]  /*1060*/  LDG.E R28, desc[UR8][R28.64] ;  /* 0x000000081c1c7981 */ /* 0x000122000c1e1900 */
[----:B------:R-:W-:-:S04]  /*1070*/  SHF.R.U32.HI R35, RZ, 0x2, R24 ;  /* 0x00000002ff237819 */ /* 0x000fc80000011618 */
[----:B------:R-:W-:Y:S02]  /*1080*/  LOP3.LUT R24, R35, R24, RZ, 0x3c, !PT ;  /* 0x0000001823187212 */ /* 0x000fe400078e3cff */
[----:B------:R-:W-:Y:S02]  /*1090*/  SHF.R.U32.HI R35, RZ, 0x2, R30 ;  /* 0x00000002ff237819 */ /* 0x000fe4000001161e */
[----:B------:R-:W-:Y:S02]  /*10a0*/  SHF.L.U32 R34, R24, 0x1, RZ ;  /* 0x0000000118227819 */ /* 0x000fe400000006ff */
[----:B------:R-:W-:Y:S02]  /*10b0*/  LOP3.LUT R30, R35, R30, RZ, 0x3c, !PT ;  /* 0x0000001e231e7212 */ /* 0x000fe400078e3cff */
[----:B0-----:R-:W-:Y:S02]  /*10c0*/  SHF.R.U32.HI R29, RZ, 0x2, R32 ;  /* 0x00000002ff1d7819 */ /* 0x001fe40000011620 */
[----:B--2--5:R-:W-:-:S02]  /*10d0*/  ISETP.GE.AND P2, PT, R33, R10, PT ;  /* 0x0000000a2100720c */ /* 0x024fc40003f46270 */
[----:B------:R-:W-:Y:S01]  /*10e0*/  VIMNMX R10, PT, PT, R33, R10, PT ;  /* 0x0000000a210a7248 */ /* 0x000fe20003fe0100 */
[----:B------:R-:W-:-:S05]  /*10f0*/  IMAD.SHL.U32 R33, R18, 0x10, RZ ;  /* 0x0000001012217824 */ /* 0x000fca00078e00ff */
[----:B------:R-:W-:-:S04]  /*1100*/  LOP3.LUT R33, R18, R33, R34, 0x96, !PT ;  /* 0x0000002112217212 */ /* 0x000fc800078e9622 */
[----:B------:R-:W-:Y:S01]  /*1110*/  LOP3.LUT R34, R33, R24, RZ, 0x3c, !PT ;  /* 0x0000001821227212 */ /* 0x000fe200078e3cff */
[----:B------:R-:W-:Y:S01]  /*1120*/  IMAD.SHL.U32 R24, R30, 0x2, RZ ;  /* 0x000000021e187824 */ /* 0x000fe200078e00ff */
[----:B---3--:R-:W-:-:S03]  /*1130*/  ISETP.GE.AND P3, PT, R19, R10, PT ;  /* 0x0000000a1300720c */ /* 0x008fc60003f66270 */
[----:B------:R-:W-:-:S05]  /*1140*/  IMAD.SHL.U32 R27, R34, 0x10, RZ ;  /* 0x00000010221b7824 */ /* 0x000fca00078e00ff */
[----:B------:R-:W-:Y:S02]  /*1150*/  LOP3.LUT R27, R34, R27, R24, 0x96, !PT ;  /* 0x0000001b221b7212 */ /* 0x000fe400078e9618 */
[----:B------:R-:W-:Y:S02]  /*1160*/  LOP3.LUT R24, R29, R32, RZ, 0x3c, !PT ;  /* 0x000000201d187212 */ /* 0x000fe400078e3cff */
[----:B------:R-:W-:Y:S02]  /*1170*/  LOP3.LUT R32, R27, R30, RZ, 0x3c, !PT ;  /* 0x0000001e1b207212 */ /* 0x000fe400078e3cff */
[----:B------:R-:W-:Y:S02]  /*1180*/  SHF.R.U32.HI R29, RZ, 0x2, R36 ;  /* 0x00000002ff1d7819 */ /* 0x000fe40000011624 */
[----:B------:R-:W-:Y:S01]  /*1190*/  @P3 SEL R11, R17, R8, !P2 ;  /* 0x00000008110b3207 */ /* 0x000fe20005000000 */
[----:B------:R-:W-:Y:S01]  /*11a0*/  IMAD.SHL.U32 R8, R24, 0x2, RZ ;  /* 0x0000000218087824 */ /* 0x000fe200078e00ff */
[----:B------:R-:W-:Y:S01]  /*11b0*/  IADD3 R35, PT, PT, R3, 0xb0f8a, R32 ;  /* 0x000b0f8a03237810 */ /* 0x000fe20007ffe020 */
[----:B------:R-:W-:-:S05]  /*11c0*/  IMAD.SHL.U32 R17, R32, 0x10, RZ ;  /* 0x0000001020117824 */ /* 0x000fca00078e00ff */
[----:B------:R-:W-:Y:S02]  /*11d0*/  LOP3.LUT R27, R32, R17, R8, 0x96, !PT ;  /* 0x00000011201b7212 */ /* 0x000fe400078e9608 */
[----:B------:R-:W-:Y:S02]  /*11e0*/  LOP3.LUT R8, R29, R36, RZ, 0x3c, !PT ;  /* 0x000000241d087212 */ /* 0x000fe400078e3cff */
[----:B------:R-:W-:Y:S02]  /*11f0*/  LOP3.LUT R36, R27, R24, RZ, 0x3c, !PT ;  /* 0x000000181b247212 */ /* 0x000fe400078e3cff */
[C---:B------:R-:W-:Y:S01]  /*1200*/  IADD3 R17, PT, PT, R3.reuse, 0x587c5, R34 ;  /* 0x000587c503117810 */ /* 0x040fe20007ffe022 */
[----:B------:R-:W-:Y:S01]  /*1210*/  IMAD.SHL.U32 R24, R8, 0x2, RZ ;  /* 0x0000000208187824 */ /* 0x000fe200078e00ff */
[----:B------:R-:W-:Y:S01]  /*1220*/  IADD3 R33, PT, PT, R3, 0x10974f, R36 ;  /* 0x0010974f03217810 */ /* 0x000fe20007ffe024 */
[----:B------:R-:W-:Y:S02]  /*1230*/  IMAD.SHL.U32 R27, R36, 0x10, RZ ;  /* 0x00000010241b7824 */ /* 0x000fe400078e00ff */
[----:B------:R-:W-:-:S03]  /*1240*/  IMAD.HI.U32 R29, R4, R17, RZ ;  /* 0x00000011041d7227 */ /* 0x000fc600078e00ff */
[----:B------:R-:W-:Y:S02]  /*1250*/  LOP3.LUT R27, R36, R27, R24, 0x96, !PT ;  /* 0x0000001b241b7212 */ /* 0x000fe400078e9618 */
[----:B------:R-:W-:Y:S02]  /*1260*/  IADD3 R30, PT, PT, -R29, RZ, RZ ;  /* 0x000000ff1d1e7210 */ /* 0x000fe40007ffe1ff */
[----:B------:R-:W-:Y:S01]  /*1270*/  LOP3.LUT R24, R27, R8, RZ, 0x3c, !PT ;  /* 0x000000081b187212 */ /* 0x000fe200078e3cff */
[----:B------:R-:W-:Y:S01]  /*1280*/  IMAD.HI.U32 R8, R4, R35, RZ ;  /* 0x0000002304087227 */ /* 0x000fe200078e00ff */
[----:B------:R-:W-:-:S03]  /*1290*/  VIMNMX R29, PT, PT, R10, R19, PT ;  /* 0x000000130a1d7248 */ /* 0x000fc60003fe0100 */
[----:B------:R-:W-:Y:S02]  /*12a0*/  IMAD.MOV R8, RZ, RZ, -R8 ;  /* 0x000000ffff087224 */ /* 0x000fe400078e0a08 */
[----:B------:R-:W-:Y:S02]  /*12b0*/  IMAD R17, R30, UR7, R17 ;  /* 0x000000071e117c24 */ /* 0x000fe4000f8e0211 */
[----:B------:R-:W-:-:S03]  /*12c0*/  IMAD.HI.U32 R27, R4, R33, RZ ;  /* 0x00000021041b7227 */ /* 0x000fc600078e00ff */
[----:B------:R-:W-:Y:S01]  /*12d0*/  ISETP.GE.U32.AND P2, PT, R17, UR7, PT ;  /* 0x0000000711007c0c */ /* 0x000fe2000bf46070 */
[----:B------:R-:W-:Y:S02]  /*12e0*/  IMAD R35, R8, UR7, R35 ;  /* 0x0000000708237c24 */ /* 0x000fe4000f8e0223 */
[----:B------:R-:W-:Y:S01]  /*12f0*/  IMAD.MOV R30, RZ, RZ, -R27 ;  /* 0x000000ffff1e7224 */ /* 0x000fe200078e0a1b */
[----:B------:R-:W-:Y:S02]  /*1300*/  IADD3 R27, PT, PT, R3, 0x161f14, R24 ;  /* 0x00161f14031b7810 */ /* 0x000fe40007ffe018 */
[----:B------:R-:W-:Y:S01]  /*1310*/  ISETP.GE.U32.AND P3, PT, R35, UR7, PT ;  /* 0x0000000723007c0c */ /* 0x000fe2000bf66070 */
[----:B------:R-:W-:Y:S02]  /*1320*/  IMAD R33, R30, UR7, R33 ;  /* 0x000000071e217c24 */ /* 0x000fe4000f8e0221 */
[----:B------:R-:W-:-:S03]  /*1330*/  IMAD.HI.U32 R8, R4, R27, RZ ;  /* 0x0000001b04087227 */ /* 0x000fc600078e00ff */
[----:B------:R-:W-:Y:S01]  /*1340*/  ISETP.GE.U32.AND P4, PT, R33, UR7, PT ;  /* 0x0000000721007c0c */ /* 0x000fe2000bf86070 */
[----:B------:R-:W-:Y:S02]  /*1350*/  IMAD.MOV R8, RZ, RZ, -R8 ;  /* 0x000000ffff087224 */ /* 0x000fe400078e0a08 */
[----:B------:R-:W-:Y:S02]  /*1360*/  @P2 VIADD R17, R17, -UR7 ;  /* 0x8000000711112c36 */ /* 0x000fe40008000000 */
[----:B------:R-:W-:Y:S02]  /*1370*/  IMAD R27, R8, UR7, R27 ;  /* 0x00000007081b7c24 */ /* 0x000fe4000f8e021b */
[----:B------:R-:W-:Y:S01]  /*1380*/  @P3 VIADD R35, R35, -UR7 ;  /* 0x8000000723233c36 */ /* 0x000fe20008000000 */
[----:B------:R-:W-:Y:S02]  /*1390*/  ISETP.GE.U32.AND P2, PT, R17, UR7, PT ;  /* 0x0000000711007c0c */ /* 0x000fe4000bf46070 */
[----:B------:R-:W-:-:S02]  /*13a0*/  ISETP.GE.U32.AND P5, PT, R27, UR7, PT ;  /* 0x000000071b007c0c */ /* 0x000fc4000bfa6070 */
[----:B------:R-:W-:Y:S01]  /*13b0*/  ISETP.GE.U32.AND P3, PT, R35, UR7, PT ;  /* 0x0000000723007c0c */ /* 0x000fe2000bf66070 */
[----:B------:R-:W-:Y:S01]  /*13c0*/  @P4 VIADD R33, R33, -UR7 ;  /* 0x8000000721214c36 */ /* 0x000fe20008000000 */
[----:B----4-:R-:W-:-:S04]  /*13d0*/  VIMNMX R19, PT, PT, R29, R26, PT ;  /* 0x0000001a1d137248 */ /* 0x010fc80003fe0100 */
[----:B------:R-:W-:Y:S02]  /*13e0*/  ISETP.GE.AND P6, PT, R28, R19, PT ;  /* 0x000000131c00720c */ /* 0x000fe40003fc6270 */
[----:B------:R-:W-:Y:S02]  /*13f0*/  ISETP.GE.U32.AND P4, PT, R33, UR7, PT ;  /* 0x0000000721007c0c */ /* 0x000fe4000bf86070 */
[----:B------:R-:W-:Y:S01]  /*1400*/  @P2 IADD3 R17, PT, PT, R17, -UR7, RZ ;  /* 0x8000000711112c10 */ /* 0x000fe2000fffe0ff */
[----:B------:R-:W-:Y:S01]  /*1410*/  @P5 VIADD R27, R27, -UR7 ;  /* 0x800000071b1b5c36 */ /* 0x000fe20008000000 */
[----:B------:R-:W-:Y:S01]  /*1420*/  ISETP.GE.AND P2, PT, R26, R29, PT ;  /* 0x0000001d1a00720c */ /* 0x000fe20003f46270 */
[----:B------:R-:W-:Y:S01]  /*1430*/  @P3 VIADD R35, R35, -UR7 ;  /* 0x8000000723233c36 */ /* 0x000fe20008000000 */
[----:B------:R-:W-:Y:S02]  /*1440*/  SEL R29, R6, R17, !P0 ;  /* 0x00000011061d7207 */ /* 0x000fe40004000000 */
[----:B------:R-:W-:-:S02]  /*1450*/  ISETP.GE.U32.AND P5, PT, R27, UR7, PT ;  /* 0x000000071b007c0c */ /* 0x000fc4000bfa6070 */
[----:B------:R-:W-:Y:S02]  /*1460*/  SEL R17, R6, R35, !P0 ;  /* 0x0000002306117207 */ /* 0x000fe40004000000 */
[----:B------:R-:W-:Y:S01]  /*1470*/  @P6 SEL R25, R31, R11, !P2 ;  /* 0x0000000b1f196207 */ /* 0x000fe20005000000 */
[----:B------:R-:W-:-:S04]  /*1480*/  IMAD.WIDE R10, R29, 0x4, R22 ;  /* 0x000000041d0a7825 */ /* 0x000fc800078e0216 */
[----:B------:R-:W-:Y:S01]  /*1490*/  IMAD.WIDE R30, R17, 0x4, R22 ;  /* 0x00000004111e7825 */ /* 0x000fe200078e0216 */
[----:B------:R0:W2:Y:S03]  /*14a0*/  LDG.E R35, desc[UR8][R10.64] ;  /* 0x000000080a237981 */ /* 0x0000a6000c1e1900 */
[----:B------:R-:W-:Y:S02]  /*14b0*/  @P4 VIADD R33, R33, -UR7 ;  /* 0x8000000721214c36 */ /* 0x000fe40008000000 */
[----:B------:R-:W-:Y:S01]  /*14c0*/  @P5 VIADD R27, R27, -UR7 ;  /* 0x800000071b1b5c36 */ /* 0x000fe20008000000 */
[----:B------:R-:W3:Y:S02]  /*14d0*/  LDG.E R30, desc[UR8][R30.64] ;  /* 0x000000081e1e7981 */ /* 0x000ee4000c1e1900 */
[C---:B------:R-:W-:Y:S02]  /*14e0*/  SEL R33, R6.reuse, R33, !P0 ;  /* 0x0000002106217207 */ /* 0x040fe40004000000 */
[----:B------:R-:W-:-:S03]  /*14f0*/  SEL R8, R6, R27, !P0 ;  /* 0x0000001b06087207 */ /* 0x000fc60004000000 */
[----:B0-----:R-:W-:-:S04]  /*1500*/  IMAD.WIDE R10, R33, 0x4, R22 ;  /* 0x00000004210a7825 */ /* 0x001fc800078e0216 */
[----:B------:R-:W-:Y:S01]  /*1510*/  IMAD.WIDE R26, R8, 0x4, R22 ;  /* 0x00000004081a7825 */ /* 0x000fe200078e0216 */
[----:B------:R-:W4:Y:S05]  /*1520*/  LDG.E R37, desc[UR8][R10.64] ;  /* 0x000000080a257981 */ /* 0x000f2a000c1e1900 */
[----:B------:R0:W4:Y:S01]  /*1530*/  LDG.E R27, desc[UR8][R26.64] ;  /* 0x000000081a1b7981 */ /* 0x000122000c1e1900 */
[----:B------:R-:W-:Y:S01]  /*1540*/  VIMNMX R28, PT, PT, R19, R28, PT ;  /* 0x0000001c131c7248 */ /* 0x000fe20003fe0100 */
[----:B------:R-:W-:Y:S01]  /*1550*/  VIADD R9, R9, 0x8 ;  /* 0x0000000809097836 */ /* 0x000fe20000000000 */
[----:B------:R-:W-:Y:S01]  /*1560*/  IADD3 R3, PT, PT, R3, 0x2c3e28, RZ ;  /* 0x002c3e2803037810 */ /* 0x000fe20007ffe0ff */
[----:B0-----:R-:W-:Y:S01]  /*1570*/  IMAD.MOV.U32 R26, RZ, RZ, R32 ;  /* 0x000000ffff1a7224 */ /* 0x001fe200078e0020 */
[----:B--2---:R-:W-:-:S04]  /*1580*/  VIMNMX R19, PT, PT, R28, R35, PT ;  /* 0x000000231c137248 */ /* 0x004fc80003fe0100 */
[----:B---3--:R-:W-:Y:S02]  /*1590*/  ISETP.GE.AND P3, PT, R30, R19, PT ;  /* 0x000000131e00720c */ /* 0x008fe40003f66270 */
[----:B------:R-:W-:Y:S02]  /*15a0*/  VIMNMX R19, PT, PT, R19, R30, PT ;  /* 0x0000001e13137248 */ /* 0x000fe40003fe0100 */
[----:B------:R-:W-:Y:S02]  /*15b0*/  ISETP.GE.AND P2, PT, R35, R28, PT ;  /* 0x0000001c2300720c */ /* 0x000fe40003f46270 */
[----:B----4-:R-:W-:-:S07]  /*15c0*/  VIMNMX R10, PT, PT, R19, R37, PT ;  /* 0x00000025130a7248 */ /* 0x010fce0003fe0100 */
[----:B------:R-:W-:Y:S02]  /*15d0*/  @P3 SEL R17, R29, R25, !P2 ;  /* 0x000000191d113207 */ /* 0x000fe40005000000 */
[----:B------:R-:W-:Y:S02]  /*15e0*/  ISETP.NE.AND P3, PT, R9, RZ, PT ;  /* 0x000000ff0900720c */ /* 0x000fe40003f65270 */
[----:B------:R-:W-:Y:S02]  /*15f0*/  ISETP.GE.AND P4, PT, R27, R10, PT ;  /* 0x0000000a1b00720c */ /* 0x000fe40003f86270 */
[----:B------:R-:W-:Y:S01]  /*1600*/  ISETP.GE.AND P2, PT, R37, R19, PT ;  /* 0x000000132500720c */ /* 0x000fe20003f46270 */
[----:B------:R-:W-:Y:S01]  /*1610*/  IMAD.MOV.U32 R19, RZ, RZ, R34 ;  /* 0x000000ffff137224 */ /* 0x000fe200078e0022 */
[----:B------:R-:W-:Y:S01]  /*1620*/  VIMNMX R10, PT, PT, R10, R27, PT ;  /* 0x0000001b0a0a7248 */ /* 0x000fe20003fe0100 */
[----:B------:R-:W-:-:S08]  /*1630*/  IMAD.MOV.U32 R27, RZ, RZ, R36 ;  /* 0x000000ffff1b7224 */ /* 0x000fd000078e0024 */
[----:B------:R-:W-:Y:S01]  /*1640*/  @P4 SEL R8, R33, R17, !P2 ;  /* 0x0000001121084207 */ /* 0x000fe20005000000 */
[----:B------:R-:W-:Y:S06]  /*1650*/  @P3 BRA `(.L_x_15) ;  /* 0xfffffff400743947 */ /* 0x000fec000383ffff */
[----:B------:R-:W-:Y:S02]  /*1660*/  VIADD R9, R3, 0xffe9e0ec ;  /* 0xffe9e0ec03097836 */ /* 0x000fe40000000000 */
[----:B------:R-:W-:-:S07]  /*1670*/  IMAD.MOV.U32 R11, RZ, RZ, R24 ;  /* 0x000000ffff0b7224 */ /* 0x000fce00078e0018 */
.L_x_14:
[----:B------:R-:W-:Y:S01]  /*1680*/  LOP3.LUT P2, R17, R7, 0x7, RZ, 0xc0, !PT ;  /* 0x0000000707117812 */ /* 0x000fe2000784c0ff */
[----:B------:R-:W-:-:S12]  /*1690*/  IMAD R3, R5, 0x587c5, R16 ;  /* 0x000587c505037824 */ /* 0x000fd800078e0210 */
[----:B------:R-:W-:Y:S05]  /*16a0*/  @!P2 BRA `(.L_x_13) ;  /* 0x0000000800c4a947 */ /* 0x000fea0003800000 */
[----:B------:R-:W-:Y:S01]  /*16b0*/  ISETP.GE.U32.AND P2, PT, R17, 0x4, PT ;  /* 0x000000041100780c */ /* 0x000fe20003f46070 */
[----:B------:R-:W-:Y:S02]  /*16c0*/  IMAD.MOV.U32 R31, RZ, RZ, R18 ;  /* 0x000000ffff1f7224 */ /* 0x000fe400078e0012 */
[----:B------:R-:W-:Y:S02]  /*16d0*/  IMAD.MOV.U32 R30, RZ, RZ, R26 ;  /* 0x000000ffff1e7224 */ /* 0x000fe400078e001a */
[----:B------:R-:W-:Y:S02]  /*16e0*/  IMAD.MOV.U32 R25, RZ, RZ, R27 ;  /* 0x000000ffff197224 */ /* 0x000fe400078e001b */
[----:B------:R-:W-:-:S06]  /*16f0*/  IMAD.MOV.U32 R28, RZ, RZ, R11 ;  /* 0x000000ffff1c7224 */ /* 0x000fcc00078e000b */
[----:B------:R-:W-:Y:S05]  /*1700*/  @!P2 BRA `(.L_x_16) ;  /* 0x000000040050a947 */ /* 0x000fea0003800000 */
[----:B------:R-:W-:Y:S01]  /*1710*/  SHF.R.U32.HI R17, RZ, 0x2, R18 ;  /* 0x00000002ff117819 */ /* 0x000fe20000011612 */
[----:B------:R-:W-:Y:S01]  /*1720*/  IMAD.SHL.U32 R16, R11, 0x10, RZ ;  /* 0x000000100b107824 */ /* 0x000fe200078e00ff */
[----:B------:R-:W-:Y:S02]  /*1730*/  SHF.R.U32.HI R24, RZ, 0x2, R19 ;  /* 0x00000002ff187819 */ /* 0x000fe40000011613 */
[----:B------:R-:W-:Y:S02]  /*1740*/  LOP3.LUT R17, R17, R18, RZ, 0x3c, !PT ;  /* 0x0000001211117212 */ /* 0x000fe400078e3cff */
[----:B------:R-:W-:Y:S02]  /*1750*/  LOP3.LUT R24, R24, R19, RZ, 0x3c, !PT ;  /* 0x0000001318187212 */ /* 0x000fe400078e3cff */
[----:B------:R-:W-:-:S04]  /*1760*/  SHF.L.U32 R18, R17, 0x1, RZ ;  /* 0x0000000111127819 */ /* 0x000fc800000006ff */
[----:B------:R-:W-:-:S04]  /*1770*/  LOP3.LUT R16, R11, R16, R18, 0x96, !PT ;  /* 0x000000100b107212 */ /* 0x000fc800078e9612 */
[----:B------:R-:W-:Y:S01]  /*1780*/  LOP3.LUT R32, R16, R17, RZ, 0x3c, !PT ;  /* 0x0000001110207212 */ /* 0x000fe200078e3cff */
[----:B------:R-:W-:-:S04]  /*1790*/  IMAD.SHL.U32 R16, R24, 0x2, RZ ;  /* 0x0000000218107824 */ /* 0x000fc800078e00ff */
[----:B------:R-:W-:-:S05]  /*17a0*/  IMAD.SHL.U32 R17, R32, 0x10, RZ ;  /* 0x0000001020117824 */ /* 0x000fca00078e00ff */
[----:B------:R-:W-:Y:S02]  /*17b0*/  LOP3.LUT R19, R32, R17, R16, 0x96, !PT ;  /* 0x0000001120137212 */ /* 0x000fe400078e9610 */
[----:B------:R-:W-:Y:S02]  /*17c0*/  IADD3 R17, PT, PT, R9, 0x587c5, R32 ;  /* 0x000587c509117810 */ /* 0x000fe40007ffe020 */
[----:B------:R-:W-:-:S03]  /*17d0*/  LOP3.LUT R30, R19, R24, RZ, 0x3c, !PT ;  /* 0x00000018131e7212 */ /* 0x000fc600078e3cff */
[----:B------:R-:W-:Y:S01]  /*17e0*/  IMAD.HI.U32 R16, R4, R17, RZ ;  /* 0x0000001104107227 */ /* 0x000fe200078e00ff */
[----:B------:R-:W-:-:S03]  /*17f0*/  IADD3 R19, PT, PT, R9, 0xb0f8a, R30 ;  /* 0x000b0f8a09137810 */ /* 0x000fc60007ffe01e */
        /* <DEDUP_REMOVED lines=12> */
[----:B------:R-:W-:Y:S02]  /*18c0*/  SEL R25, R6, R17, !P0 ;  /* 0x0000001106197207 */ /* 0x000fe40004000000 */
[----:B------:R-:W-:-:S03]  /*18d0*/  @P3 IADD3 R19, PT, PT, R19, -UR7, RZ ;  /* 0x8000000713133c10 */ /* 0x000fc6000fffe0ff */
[----:B------:R-:W-:Y:S01]  /*18e0*/  IMAD.WIDE R16, R25, 0x4, R22 ;  /* 0x0000000419107825 */ /* 0x000fe200078e0216 */
[----:B------:R-:W-:-:S05]  /*18f0*/  SEL R29, R6, R19, !P0 ;  /* 0x00000013061d7207 */ /* 0x000fca0004000000 */
[----:B------:R-:W-:Y:S01]  /*1900*/  IMAD.WIDE R18, R29, 0x4, R22 ;  /* 0x000000041d127825 */ /* 0x000fe200078e0216 */
[----:B------:R0:W2:Y:S05]  /*1910*/  LDG.E R17, desc[UR8][R16.64] ;  /* 0x0000000810117981 */ /* 0x0000aa000c1e1900 */
[----:B------:R1:W3:Y:S01]  /*1920*/  LDG.E R18, desc[UR8][R18.64] ;  /* 0x0000000812127981 */ /* 0x0002e2000c1e1900 */
[----:B------:R-:W-:Y:S01]  /*1930*/  SHF.R.U32.HI R31, RZ, 0x2, R26 ;  /* 0x00000002ff1f7819 */ /* 0x000fe2000001161a */
[----:B------:R-:W-:-:S03]  /*1940*/  IMAD.SHL.U32 R33, R30, 0x10, RZ ;  /* 0x000000101e217824 */ /* 0x000fc600078e00ff */
[----:B------:R-:W-:Y:S02]  /*1950*/  LOP3.LUT R31, R31, R26, RZ, 0x3c, !PT ;  /* 0x0000001a1f1f7212 */ /* 0x000fe400078e3cff */
[----:B------:R-:W-:-:S03]  /*1960*/  SHF.R.U32.HI R26, RZ, 0x2, R27 ;  /* 0x00000002ff1a7819 */ /* 0x000fc6000001161b */
[----:B------:R-:W-:Y:S01]  /*1970*/  IMAD.SHL.U32 R24, R31, 0x2, RZ ;  /* 0x000000021f187824 */ /* 0x000fe200078e00ff */
[----:B------:R-:W-:-:S04]  /*1980*/  LOP3.LUT R26, R26, R27, RZ, 0x3c, !PT ;  /* 0x0000001b1a1a7212 */ /* 0x000fc800078e3cff */
[----:B------:R-:W-:-:S04]  /*1990*/  LOP3.LUT R24, R30, R33, R24, 0x96, !PT ;  /* 0x000000211e187212 */ /* 0x000fc800078e9618 */
[----:B------:R-:W-:Y:S01]  /*19a0*/  LOP3.LUT R27, R24, R31, RZ, 0x3c, !PT ;  /* 0x0000001f181b7212 */ /* 0x000fe200078e3cff */
[----:B------:R-:W-:-:S04]  /*19b0*/  IMAD.SHL.U32 R24, R26, 0x2, RZ ;  /* 0x000000021a187824 */ /* 0x000fc800078e00ff */
[----:B0-----:R-:W-:-:S05]  /*19c0*/  IMAD.SHL.U32 R16, R27, 0x10, RZ ;  /* 0x000000101b107824 */ /* 0x001fca00078e00ff */
[----:B-1----:R-:W-:-:S04]  /*19d0*/  LOP3.LUT R19, R27, R16, R24, 0x96, !PT ;  /* 0x000000101b137212 */ /* 0x002fc800078e9618 */
[----:B------:R-:W-:Y:S02]  /*19e0*/  LOP3.LUT R28, R19, R26, RZ, 0x3c, !PT ;  /* 0x0000001a131c7212 */ /* 0x000fe400078e3cff */
[C---:B------:R-:W-:Y:S01]  /*19f0*/  IADD3 R19, PT, PT, R9.reuse, 0x10974f, R27 ;  /* 0x0010974f09137810 */ /* 0x040fe20007ffe01b */
[----:B------:R-:W-:-:S04]  /*1a00*/  VIADD R9, R9, 0x161f14 ;  /* 0x00161f1409097836 */ /* 0x000fc80000000000 */
[----:B------:R-:W-:Y:S02]  /*1a10*/  IMAD.IADD R31, R28, 0x1, R9 ;  /* 0x000000011c1f7824 */ /* 0x000fe400078e0209 */
[----:B------:R-:W-:-:S04]  /*1a20*/  IMAD.HI.U32 R16, R4, R19, RZ ;  /* 0x0000001304107227 */ /* 0x000fc800078e00ff */
[----:B------:R-:W-:-:S04]  /*1a30*/  IMAD.HI.U32 R24, R4, R31, RZ ;  /* 0x0000001f04187227 */ /* 0x000fc800078e00ff */
[----:B------:R-:W-:Y:S01]  /*1a40*/  IMAD.MOV R16, RZ, RZ, -R16 ;  /* 0x000000ffff107224 */ /* 0x000fe200078e0a10 */
[----:B------:R-:W-:-:S03]  /*1a50*/  IADD3 R24, PT, PT, -R24, RZ, RZ ;  /* 0x000000ff18187210 */ /* 0x000fc60007ffe1ff */
[----:B------:R-:W-:Y:S02]  /*1a60*/  IMAD R19, R16, UR7, R19 ;  /* 0x0000000710137c24 */ /* 0x000fe4000f8e0213 */
[----:B------:R-:W-:-:S03]  /*1a70*/  IMAD R33, R24, UR7, R31 ;  /* 0x0000000718217c24 */ /* 0x000fc6000f8e021f */
[----:B------:R-:W-:Y:S02]  /*1a80*/  ISETP.GE.U32.AND P2, PT, R19, UR7, PT ;  /* 0x0000000713007c0c */ /* 0x000fe4000bf46070 */
[----:B------:R-:W-:-:S11]  /*1a90*/  ISETP.GE.U32.AND P3, PT, R33, UR7, PT ;  /* 0x0000000721007c0c */ /* 0x000fd6000bf66070 */
[----:B------:R-:W-:Y:S02]  /*1aa0*/  @P2 VIADD R19, R19, -UR7 ;  /* 0x8000000713132c36 */ /* 0x000fe40008000000 */
[----:B------:R-:W-:-:S03]  /*1ab0*/  @P3 VIADD R33, R33, -UR7 ;  /* 0x8000000721213c36 */ /* 0x000fc60008000000 */
[----:B------:R-:W-:Y:S02]  /*1ac0*/  ISETP.GE.U32.AND P2, PT, R19, UR7, PT ;  /* 0x0000000713007c0c */ /* 0x000fe4000bf46070 */
[----:B------:R-:W-:-:S11]  /*1ad0*/  ISETP.GE.U32.AND P3, PT, R33, UR7, PT ;  /* 0x0000000721007c0c */ /* 0x000fd6000bf66070 */
[----:B------:R-:W-:Y:S02]  /*1ae0*/  @P2 VIADD R19, R19, -UR7 ;  /* 0x8000000713132c36 */ /* 0x000fe40008000000 */
[----:B------:R-:W-:-:S03]  /*1af0*/  @P3 VIADD R33, R33, -UR7 ;  /* 0x8000000721213c36 */ /* 0x000fc60008000000 */
[----:B------:R-:W-:Y:S02]  /*1b00*/  SEL R19, R6, R19, !P0 ;  /* 0x0000001306137207 */ /* 0x000fe40004000000 */
[----:B--2--5:R-:W-:Y:S02]  /*1b10*/  VIMNMX R31, PT, PT, R10, R17, PT ;  /* 0x000000110a1f7248 */ /* 0x024fe40003fe0100 */
[----:B------:R-:W-:Y:S01]  /*1b20*/  ISETP.GE.AND P2, PT, R17, R10, PT ;  /* 0x0000000a1100720c */ /* 0x000fe20003f46270 */
[----:B------:R-:W-:Y:S01]  /*1b30*/  IMAD.WIDE R16, R19, 0x4, R22 ;  /* 0x0000000413107825 */ /* 0x000fe200078e0216 */
[----:B---3--:R-:W-:-:S05]  /*1b40*/  ISETP.GE.AND P4, PT, R18, R31, PT ;  /* 0x0000001f1200720c */ /* 0x008fca0003f86270 */
[----:B------:R-:W2:Y:S08]  /*1b50*/  LDG.E R17, desc[UR8][R16.64] ;  /* 0x0000000810117981 */ /* 0x000eb0000c1e1900 */
[----:B------:R-:W-:Y:S02]  /*1b60*/  @P4 SEL R29, R25, R8, !P2 ;  /* 0x00000008191d4207 */ /* 0x000fe40005000000 */
[----:B------:R-:W-:-:S05]  /*1b70*/  SEL R8, R6, R33, !P0 ;  /* 0x0000002106087207 */ /* 0x000fca0004000000 */
[----:B------:R-:W-:-:S06]  /*1b80*/  IMAD.WIDE R24, R8, 0x4, R22 ;  /* 0x0000000408187825 */ /* 0x000fcc00078e0216 */
[----:B------:R0:W3:Y:S01]  /*1b90*/  LDG.E R25, desc[UR8][R24.64] ;  /* 0x0000000818197981 */ /* 0x0000e2000c1e1900 */
[----:B------:R-:W-:Y:S01]  /*1ba0*/  VIMNMX R18, PT, PT, R31, R18, PT ;  /* 0x000000121f127248 */ /* 0x000fe20003fe0100 */
[----:B------:R-:W-:Y:S02]  /*1bb0*/  IMAD.MOV.U32 R31, RZ, RZ, R11 ;  /* 0x000000ffff1f7224 */ /* 0x000fe400078e000b */
[----:B------:R-:W-:Y:S02]  /*1bc0*/  IMAD.MOV.U32 R26, RZ, RZ, R30 ;  /* 0x000000ffff1a7224 */ /* 0x000fe400078e001e */
[----:B0-----:R-:W-:Y:S01]  /*1bd0*/  IMAD.MOV.U32 R24, RZ, RZ, R28 ;  /* 0x000000ffff187224 */ /* 0x001fe200078e001c */
[----:B--2---:R-:W-:Y:S02]  /*1be0*/  VIMNMX R10, PT, PT, R18, R17, PT ;  /* 0x00000011120a7248 */ /* 0x004fe40003fe0100 */
[----:B------:R-:W-:Y:S02]  /*1bf0*/  ISETP.GE.AND P2, PT, R17, R18, PT ;  /* 0x000000121100720c */ /* 0x000fe40003f46270 */
[----:B---3--:R-:W-:-:S02]  /*1c00*/  ISETP.GE.AND P3, PT, R25, R10, PT ;  /* 0x0000000a1900720c */ /* 0x008fc40003f66270 */
[----:B------:R-:W-:Y:S02]  /*1c10*/  VIMNMX R10, PT, PT, R10, R25, PT ;  /* 0x000000190a0a7248 */ /* 0x000fe40003fe0100 */
[----:B------:R-:W-:-:S09]  /*1c20*/  MOV R25, R27 ;  /* 0x0000001b00197202 */ /* 0x000fd20000000f00 */
[----:B------:R-:W-:Y:S01]  /*1c30*/  @P3 SEL R8, R19, R29, !P2 ;  /* 0x0000001d13083207 */ /* 0x000fe20005000000 */
[----:B------:R-:W-:-:S07]  /*1c40*/  IMAD.MOV.U32 R19, RZ, RZ, R32 ;  /* 0x000000ffff137224 */ /* 0x000fce00078e0020 */
.L_x_16:
[----:B------:R-:W-:Y:S01]  /*1c50*/  LOP3.LUT P2, R16, R7, 0x3, RZ, 0xc0, !PT ;  /* 0x0000000307107812 */ /* 0x000fe2000784c0ff */
[----:B------:R-:W-:-:S12]  /*1c60*/  IMAD.MOV.U32 R18, RZ, RZ, R11 ;  /* 0x000000ffff127224 */ /* 0x000fd800078e000b */
[----:B------:R-:W-:Y:S05]  /*1c70*/  @!P2 BRA `(.L_x_13) ;  /* 0x000000040050a947 */ /* 0x000fea0003800000 */
[----:B------:R-:W-:Y:S01]  /*1c80*/  ISETP.NE.AND P3, PT, R16, 0x1, PT ;  /* 0x000000011000780c */ /* 0x000fe20003f65270 */
[----:B------:R-:W-:Y:S01]  /*1c90*/  IMAD.MOV.U32 R29, RZ, RZ, R30 ;  /* 0x000000ffff1d7224 */ /* 0x000fe200078e001e */
[----:B------:R-:W-:Y:S01]  /*1ca0*/  LOP3.LUT R11, R7, 0x1, RZ, 0xc0, !PT ;  /* 0x00000001070b7812 */ /* 0x000fe200078ec0ff */
[----:B------:R-:W-:Y:S02]  /*1cb0*/  IMAD.MOV.U32 R34, RZ, RZ, R25 ;  /* 0x000000ffff227224 */ /* 0x000fe400078e0019 */
[----:B------:R-:W-:Y:S01]  /*1cc0*/  IMAD.MOV.U32 R32, RZ, RZ, R28 ;  /* 0x000000ffff207224 */ /* 0x000fe200078e001c */
[----:B------:R-:W-:Y:S01]  /*1cd0*/  ISETP.NE.U32.AND P2, PT, R11, 0x1, PT ;  /* 0x000000010b00780c */ /* 0x000fe20003f45070 */
[----:B------:R-:W-:-:S06]  /*1ce0*/  IMAD.MOV.U32 R11, RZ, RZ, R19 ;  /* 0x000000ffff0b7224 */ /* 0x000fcc00078e0013 */
[----:B------:R-:W-:Y:S06]  /*1cf0*/  @!P3 BRA `(.L_x_17) ;  /* 0x0000000000b8b947 */ /* 0x000fec0003800000 */
[----:B------:R-:W-:Y:S01]  /*1d00*/  SHF.R.U32.HI R16, RZ, 0x2, R31 ;  /* 0x00000002ff107819 */ /* 0x000fe2000001161f */
[----:B------:R-:W-:Y:S01]  /*1d10*/  IMAD.SHL.U32 R11, R28, 0x10, RZ ;  /* 0x000000101c0b7824 */ /* 0x000fe200078e00ff */
[----:B------:R-:W-:Y:S02]  /*1d20*/  SHF.R.U32.HI R18, RZ, 0x2, R19 ;  /* 0x00000002ff127819 */ /* 0x000fe40000011613 */
[----:B------:R-:W-:-:S04]  /*1d30*/  LOP3.LUT R16, R16, R31, RZ, 0x3c, !PT ;  /* 0x0000001f10107212 */ /* 0x000fc800078e3cff */
[----:B------:R-:W-:-:S04]  /*1d40*/  SHF.L.U32 R17, R16, 0x1, RZ ;  /* 0x0000000110117819 */ /* 0x000fc800000006ff */
[----:B------:R-:W-:Y:S02]  /*1d50*/  LOP3.LUT R11, R28, R11, R17, 0x96, !PT ;  /* 0x0000000b1c0b7212 */ /* 0x000fe400078e9611 */
[----:B------:R-:W-:Y:S02]  /*1d60*/  LOP3.LUT R17, R18, R19, RZ, 0x3c, !PT ;  /* 0x0000001312117212 */ /* 0x000fe400078e3cff */
[----:B------:R-:W-:-:S03]  /*1d70*/  LOP3.LUT R34, R11, R16, RZ, 0x3c, !PT ;  /* 0x000000100b227212 */ /* 0x000fc600078e3cff */
[----:B------:R-:W-:Y:S02]  /*1d80*/  IMAD.SHL.U32 R32, R17, 0x2, RZ ;  /* 0x0000000211207824 */ /* 0x000fe400078e00ff */
[----:B------:R-:W-:-:S05]  /*1d90*/  IMAD.SHL.U32 R11, R34, 0x10, RZ ;  /* 0x00000010220b7824 */ /* 0x000fca00078e00ff */
[----:B------:R-:W-:Y:S02]  /*1da0*/  LOP3.LUT R32, R34, R11, R32, 0x96, !PT ;  /* 0x0000000b22207212 */ /* 0x000fe400078e9620 */
[C---:B------:R-:W-:Y:S01]  /*1db0*/  IADD3 R11, PT, PT, R9.reuse, 0x587c5, R34 ;  /* 0x000587c5090b7810 */ /* 0x040fe20007ffe022 */
[----:B------:R-:W-:Y:S01]  /*1dc0*/  VIADD R9, R9, 0xb0f8a ;  /* 0x000b0f8a09097836 */ /* 0x000fe20000000000 */
[----:B------:R-:W-:-:S03]  /*1dd0*/  LOP3.LUT R32, R32, R17, RZ, 0x3c, !PT ;  /* 0x0000001120207212 */ /* 0x000fc600078e3cff */
        /* <DEDUP_REMOVED lines=10> */
[----:B------:R-:W-:Y:S02]  /*1e80*/  ISETP.GE.U32.AND P3, PT, R11, UR7, PT ;  /* 0x000000070b007c0c */ /* 0x000fe4000bf66070 */
[----:B------:R-:W-:-:S04]  /*1e90*/  @P4 IADD3 R17, PT, PT, R17, -UR7, RZ ;  /* 0x8000000711114c10 */ /* 0x000fc8000fffe0ff */
[----:B------:R-:W-:-:S07]  /*1ea0*/  ISETP.GE.U32.AND P4, PT, R17, UR7, PT ;  /* 0x0000000711007c0c */ /* 0x000fce000bf86070 */
[----:B------:R-:W-:-:S05]  /*1eb0*/  @P3 VIADD R11, R11, -UR7 ;  /* 0x800000070b0b3c36 */ /* 0x000fca0008000000 */
[----:B------:R-:W-:Y:S01]  /*1ec0*/  SEL R27, R6, R11, !P0 ;  /* 0x0000000b061b7207 */ /* 0x000fe20004000000 */
[----:B------:R-:W-:-:S05]  /*1ed0*/  @P4 VIADD R17, R17, -UR7 ;  /* 0x8000000711114c36 */ /* 0x000fca0008000000 */
[----:B------:R-:W-:Y:S01]  /*1ee0*/  SEL R33, R6, R17, !P0 ;  /* 0x0000001106217207 */ /* 0x000fe20004000000 */
[----:B------:R-:W-:-:S04]  /*1ef0*/  IMAD.WIDE R16, R27, 0x4, R22 ;  /* 0x000000041b107825 */ /* 0x000fc800078e0216 */
[----:B------:R-:W-:Y:S02]  /*1f00*/  IMAD.WIDE R18, R33, 0x4, R22 ;  /* 0x0000000421127825 */ /* 0x000fe400078e0216 */
[----:B------:R-:W2:Y:S04]  /*1f10*/  LDG.E R17, desc[UR8][R16.64] ;  /* 0x0000000810117981 */ /* 0x000ea8000c1e1900 */
[----:B------:R-:W3:Y:S01]  /*1f20*/  LDG.E R19, desc[UR8][R18.64] ;  /* 0x0000000812137981 */ /* 0x000ee2000c1e1900 */
[----:B------:R-:W-:Y:S02]  /*1f30*/  IMAD.MOV.U32 R11, RZ, RZ, R25 ;  /* 0x000000ffff0b7224 */ /* 0x000fe400078e0019 */
[----:B------:R-:W-:Y:S02]  /*1f40*/  IMAD.MOV.U32 R29, RZ, RZ, R28 ;  /* 0x000000ffff1d7224 */ /* 0x000fe400078e001c */
[----:B------:R-:W-:Y:S01]  /*1f50*/  IMAD.MOV.U32 R31, RZ, RZ, R30 ;  /* 0x000000ffff1f7224 */ /* 0x000fe200078e001e */
[----:B--2--5:R-:W-:-:S02]  /*1f60*/  VIMNMX R24, PT, PT, R10, R17, PT ;  /* 0x000000110a187248 */ /* 0x024fc40003fe0100 */
[----:B------:R-:W-:Y:S02]  /*1f70*/  ISETP.GE.AND P3, PT, R17, R10, PT ;  /* 0x0000000a1100720c */ /* 0x000fe40003f66270 */
[----:B---3--:R-:W-:Y:S02]  /*1f80*/  ISETP.GE.AND P4, PT, R19, R24, PT ;  /* 0x000000181300720c */ /* 0x008fe40003f86270 */
[----:B------:R-:W-:Y:S01]  /*1f90*/  VIMNMX R10, PT, PT, R24, R19, PT ;  /* 0x00000013180a7248 */ /* 0x000fe20003fe0100 */
[----:B------:R-:W-:-:S10]  /*1fa0*/  IMAD.MOV.U32 R24, RZ, RZ, R32 ;  /* 0x000000ffff187224 */ /* 0x000fd400078e0020 */
[----:B------:R-:W-:Y:S01]  /*1fb0*/  @P4 SEL R33, R27, R8, !P3 ;  /* 0x000000081b214207 */ /* 0x000fe20005800000 */
[----:B------:R-:W-:-:S03]  /*1fc0*/  IMAD.MOV.U32 R27, RZ, RZ, R34 ;  /* 0x000000ffff1b7224 */ /* 0x000fc600078e0022 */
[----:B------:R-:W-:-:S07]  /*1fd0*/  MOV R8, R33 ;  /* 0x0000002100087202 */ /* 0x000fce0000000f00 */
.L_x_17:
[----:B------:R-:W-:Y:S01]  /*1fe0*/  @!P2 SHF.R.U32.HI R16, RZ, 0x2, R31 ;  /* 0x00000002ff10a819 */ /* 0x000fe2000001161f */
[----:B------:R-:W-:Y:S01]  /*1ff0*/  @!P2 IMAD.SHL.U32 R17, R32, 0x10, RZ ;  /* 0x000000102011a824 */ /* 0x000fe200078e00ff */
[----:B------:R-:W-:Y:S02]  /*2000*/  PLOP3.LUT P4, PT, PT, PT, PT, 0x8, 0x80 ;  /* 0x000000000080781c */ /* 0x000fe40003f8e170 */
[----:B------:R-:W-:-:S05]  /*2010*/  @!P2 LOP3.LUT R16, R16, R31, RZ, 0x3c, !PT ;  /* 0x0000001f1010a212 */ /* 0x000fca00078e3cff */
[----:B------:R-:W-:-:S05]  /*2020*/  @!P2 IMAD.SHL.U32 R18, R16, 0x2, RZ ;  /* 0x000000021012a824 */ /* 0x000fca00078e00ff */
[----:B------:R-:W-:-:S04]  /*2030*/  @!P2 LOP3.LUT R17, R32, R17, R18, 0x96, !PT ;  /* 0x000000112011a212 */ /* 0x000fc800078e9612 */
[----:B------:R-:W-:-:S04]  /*2040*/  @!P2 LOP3.LUT R24, R17, R16, RZ, 0x3c, !PT ;  /* 0x000000101118a212 */ /* 0x000fc800078e3cff */
[----:B------:R-:W-:-:S05]  /*2050*/  @!P2 IADD3 R9, PT, PT, R9, 0x587c5, R24 ;  /* 0x000587c50909a810 */ /* 0x000fca0007ffe018 */
[----:B------:R-:W-:-:S04]  /*2060*/  @!P2 IMAD.HI.U32 R16, R4, R9, RZ ;  /* 0x000000090410a227 */ /* 0x000fc800078e00ff */
[----:B------:R-:W-:-:S04]  /*2070*/  @!P2 IMAD.MOV R16, RZ, RZ, -R16 ;  /* 0x000000ffff10a224 */ /* 0x000fc800078e0a10 */
[----:B------:R-:W-:-:S05]  /*2080*/  @!P2 IMAD R9, R16, UR7, R9 ;  /* 0x000000071009ac24 */ /* 0x000fca000f8e0209 */
[----:B------:R-:W-:-:S04]  /*2090*/  @!P2 ISETP.GE.U32.AND P3, PT, R9, UR7, PT ;  /* 0x000000070900ac0c */ /* 0x000fc8000bf66070 */
[----:B------:R-:W-:-:S13]  /*20a0*/  @!P2 PLOP3.LUT P4, PT, P3, PT, PT, 0x80, 0x8 ;  /* 0x000000000008a81c */ /* 0x000fda0001f8f070 */
[----:B------:R-:W-:Y:S01]  /*20b0*/  @P4 VIADD R9, R9, -UR7 ;  /* 0x8000000709094c36 */ /* 0x000fe20008000000 */
[----:B------:R-:W-:-:S04]  /*20c0*/  PLOP3.LUT P4, PT, PT, PT, PT, 0x8, 0x80 ;  /* 0x000000000080781c */ /* 0x000fc80003f8e170 */
[----:B------:R-:W-:-:S04]  /*20d0*/  @!P2 ISETP.GE.U32.AND P3, PT, R9, UR7, PT ;  /* 0x000000070900ac0c */ /* 0x000fc8000bf66070 */
[----:B------:R-:W-:-:S13]  /*20e0*/  @!P2 PLOP3.LUT P4, PT, P3, PT, PT, 0x80, 0x8 ;  /* 0x000000000008a81c */ /* 0x000fda0001f8f070 */
[----:B------:R-:W-:-:S05]  /*20f0*/  @P4 VIADD R9, R9, -UR7 ;  /* 0x8000000709094c36 */ /* 0x000fca0008000000 */
[----:B------:R-:W-:-:S05]  /*2100*/  @!P2 SEL R9, R6, R9, !P0 ;  /* 0x000000090609a207 */ /* 0x000fca0004000000 */
[----:B------:R-:W-:-:S06]  /*2110*/  @!P2 IMAD.WIDE R22, R9, 0x4, R22 ;  /* 0x000000040916a825 */ /* 0x000fcc00078e0216 */
[----:B------:R-:W2:Y:S01]  /*2120*/  @!P2 LDG.E R23, desc[UR8][R22.64] ;  /* 0x000000081617a981 */ /* 0x000ea2000c1e1900 */
[----:B------:R-:W-:Y:S01]  /*2130*/  IMAD.MOV.U32 R26, RZ, RZ, R28 ;  /* 0x000000ffff1a7224 */ /* 0x000fe200078e001c */
[----:B------:R-:W-:Y:S01]  /*2140*/  MOV R19, R25 ;  /* 0x0000001900137202 */ /* 0x000fe20000000f00 */
[----:B------:R-:W-:Y:S02]  /*2150*/  IMAD.MOV.U32 R18, RZ, RZ, R30 ;  /* 0x000000ffff127224 */ /* 0x000fe400078e001e */
[----:B------:R-:W-:Y:S02]  /*2160*/  @!P2 IMAD.MOV.U32 R27, RZ, RZ, R32 ;  /* 0x000000ffff1ba224 */ /* 0x000fe400078e0020 */
[----:B------:R-:W-:Y:S02]  /*2170*/  @!P2 IMAD.MOV.U32 R26, RZ, RZ, R34 ;  /* 0x000000ffff1aa224 */ /* 0x000fe400078e0022 */
[----:B------:R-:W-:Y:S02]  /*2180*/  @!P2 IMAD.MOV.U32 R18, RZ, RZ, R11 ;  /* 0x000000ffff12a224 */ /* 0x000fe400078e000b */
[----:B------:R-:W-:Y:S01]  /*2190*/  @!P2 IMAD.MOV.U32 R19, RZ, RZ, R29 ;  /* 0x000000ffff13a224 */ /* 0x000fe200078e001d */
[----:B--2--5:R-:W-:-:S04]  /*21a0*/  @!P2 ISETP.GE.AND P3, PT, R23, R10, PT ;  /* 0x0000000a1700a20c */ /* 0x024fc80003f66270 */
[----:B------:R-:W-:-:S09]  /*21b0*/  @!P2 SEL R8, R9, R8, !P3 ;  /* 0x000000080908a207 */ /* 0x000fd20005800000 */
.L_x_13:
[----:B------:R-:W-:-:S04]  /*21c0*/  SHF.R.U32.HI R9, RZ, 0x2, R18 ;  /* 0x00000002ff097819 */ /* 0x000fc80000011612 */
[----:B-----5:R-:W-:Y:S01]  /*21d0*/  LOP3.LUT R10, R9, R18, RZ, 0x3c, !PT ;  /* 0x00000012090a7212 */ /* 0x020fe200078e3cff */
[----:B------:R-:W-:Y:S02]  /*21e0*/  IMAD.SHL.U32 R9, R24, 0x10, RZ ;  /* 0x0000001018097824 */ /* 0x000fe400078e00ff */
[----:B------:R-:W-:Y:S02]  /*21f0*/  VIADD R18, R3, 0x587c5 ;  /* 0x000587c503127836 */ /* 0x000fe40000000000 */
[----:B------:R-:W-:-:S05]  /*2200*/  IMAD.SHL.U32 R11, R10, 0x2, RZ ;  /* 0x000000020a0b7824 */ /* 0x000fca00078e00ff */
[----:B------:R-:W-:-:S04]  /*2210*/  LOP3.LUT R9, R24, R9, R11, 0x96, !PT ;  /* 0x0000000918097212 */ /* 0x000fc800078e960b */
[----:B------:R-:W-:-:S04]  /*2220*/  LOP3.LUT R25, R9, R10, RZ, 0x3c, !PT ;  /* 0x0000000a09197212 */ /* 0x000fc800078e3cff */
[----:B------:R-:W-:-:S05]  /*2230*/  IADD3 R9, PT, PT, R25, R18, RZ ;  /* 0x0000001219097210 */ /* 0x000fca0007ffe0ff */
[----:B------:R-:W-:-:S04]  /*2240*/  IMAD.HI.U32 R10, R4, R9, RZ ;  /* 0x00000009040a7227 */ /* 0x000fc800078e00ff */
[----:B------:R-:W-:-:S04]  /*2250*/  IMAD.MOV R10, RZ, RZ, -R10 ;  /* 0x000000ffff0a7224 */ /* 0x000fc800078e0a0a */
[----:B------:R-:W-:-:S05]  /*2260*/  IMAD R9, R10, UR7, R9 ;  /* 0x000000070a097c24 */ /* 0x000fca000f8e0209 */
[----:B------:R-:W-:-:S13]  /*2270*/  ISETP.GE.U32.AND P2, PT, R9, UR7, PT ;  /* 0x0000000709007c0c */ /* 0x000fda000bf46070 */
[----:B------:R-:W-:-:S05]  /*2280*/  @P2 VIADD R9, R9, -UR7 ;  /* 0x8000000709092c36 */ /* 0x000fca0008000000 */
[----:B------:R-:W-:-:S13]  /*2290*/  ISETP.GE.U32.AND P2, PT, R9, UR7, PT ;  /* 0x0000000709007c0c */ /* 0x000fda000bf46070 */
[----:B------:R-:W-:-:S05]  /*22a0*/  @P2 VIADD R9, R9, -UR7 ;  /* 0x8000000709092c36 */ /* 0x000fca0008000000 */
[----:B------:R-:W-:Y:S01]  /*22b0*/  SEL R33, R6, R9, !P0 ;  /* 0x0000000906217207 */ /* 0x000fe20004000000 */
[----:B------:R-:W-:Y:S06]  /*22c0*/  @!P1 BRA `(.L_x_18) ;  /* 0x0000001400889947 */ /* 0x000fec0003800000 */
[----:B------:R-:W0:Y:S02]  /*22d0*/  LDC.64 R16, c[0x0][0x390] ;  /* 0x0000e400ff107b82 */ /* 0x000e240000000a00 */
[----:B0-----:R-:W-:-:S05]  /*22e0*/  IMAD.WIDE R22, R33, 0x4, R16 ;  /* 0x0000000421167825 */ /* 0x001fca00078e0210 */
[----:B------:R0:W5:Y:S01]  /*22f0*/  LDG.E R11, desc[UR8][R22.64] ;  /* 0x00000008160b7981 */ /* 0x000162000c1e1900 */
[----:B------:R-:W-:Y:S02]  /*2300*/  VIADD R9, R5, 0xfffffffe ;  /* 0xfffffffe05097836 */ /* 0x000fe40000000000 */
[----:B------:R-:W-:-:S03]  /*2310*/  IMAD.MOV.U32 R10, RZ, RZ, R18 ;  /* 0x000000ffff0a7224 */ /* 0x000fc600078e0012 */
[----:B------:R-:W-:Y:S01]  /*2320*/  ISETP.GE.U32.AND P1, PT, R9, 0x7, PT ;  /* 0x000000070900780c */ /* 0x000fe20003f26070 */
[----:B------:R-:W-:-:S12]  /*2330*/  IMAD.MOV.U32 R9, RZ, RZ, R25 ;  /* 0x000000ffff097224 */ /* 0x000fd800078e0019 */
[----:B0-----:R-:W-:Y:S05]  /*2340*/  @!P1 BRA `(.L_x_19) ;  /* 0x0000000800989947 */ /* 0x001fea0003800000 */
[----:B------:R-:W-:Y:S02]  /*2350*/  LOP3.LUT R9, R7, 0xfffffff8, RZ, 0xc0, !PT ;  /* 0xfffffff807097812 */ /* 0x000fe400078ec0ff */
[----:B------:R-:W-:-:S03]  /*2360*/  IADD3 R10, PT, PT, R3, 0x1ba6d9, RZ ;  /* 0x001ba6d9030a7810 */ /* 0x000fc60007ffe0ff */
[----:B------:R-:W-:-:S07]  /*2370*/  IMAD.MOV R9, RZ, RZ, -R9 ;  /* 0x000000ffff097224 */ /* 0x000fce00078e0a09 */
.L_x_20:
[----:B------:R-:W-:Y:S02]  /*2380*/  SHF.R.U32.HI R18, RZ, 0x2, R19 ;  /* 0x00000002ff127819 */ /* 0x000fe40000011613 */
[----:B------:R-:W-:Y:S02]  /*2390*/  SHF.R.U32.HI R23, RZ, 0x2, R26 ;  /* 0x00000002ff177819 */ /* 0x000fe4000001161a */
[----:B------:R-:W-:Y:S01]  /*23a0*/  LOP3.LUT R19, R18, R19, RZ, 0x3c, !PT ;  /* 0x0000001312137212 */ /* 0x000fe200078e3cff */
[----:B------:R-:W-:-:S04]  /*23b0*/  IMAD.SHL.U32 R18, R25, 0x10, RZ ;  /* 0x0000001019127824 */ /* 0x000fc800078e00ff */
[----:B------:R-:W-:-:S05]  /*23c0*/  IMAD.SHL.U32 R22, R19, 0x2, RZ ;  /* 0x0000000213167824 */ /* 0x000fca00078e00ff */
[----:B------:R-:W-:Y:S02]  /*23d0*/  LOP3.LUT R18, R25, R18, R22, 0x96, !PT ;  /* 0x0000001219127212 */ /* 0x000fe400078e9616 */
[----:B------:R-:W-:Y:S02]  /*23e0*/  LOP3.LUT R22, R23, R26, RZ, 0x3c, !PT ;  /* 0x0000001a17167212 */ /* 0x000fe400078e3cff */
[----:B------:R-:W-:-:S03]  /*23f0*/  LOP3.LUT R26, R18, R19, RZ, 0x3c, !PT ;  /* 0x00000013121a7212 */ /* 0x000fc600078e3cff */
[----:B------:R-:W-:Y:S02]  /*2400*/  IMAD.SHL.U32 R29, R22, 0x2, RZ ;  /* 0x00000002161d7824 */ /* 0x000fe400078e00ff */
[----:B------:R-:W-:-:S05]  /*2410*/  IMAD.SHL.U32 R19, R26, 0x10, RZ ;  /* 0x000000101a137824 */ /* 0x000fca00078e00ff */
[----:B------:R-:W-:Y:S02]  /*2420*/  LOP3.LUT R29, R26, R19, R29, 0x96, !PT ;  /* 0x000000131a1d7212 */ /* 0x000fe400078e961d */
[----:B------:R-:W-:Y:S02]  /*2430*/  IADD3 R19, PT, PT, R10, -0x10974f, R26 ;  /* 0xffef68b10a137810 */ /* 0x000fe40007ffe01a */
[----:B------:R-:W-:-:S03]  /*2440*/  LOP3.LUT R29, R29, R22, RZ, 0x3c, !PT ;  /* 0x000000161d1d7212 */ /* 0x000fc600078e3cff */
[----:B------:R-:W-:Y:S01]  /*2450*/  IMAD.HI.U32 R18, R4, R19, RZ ;  /* 0x0000001304127227 */ /* 0x000fe200078e00ff */
[----:B------:R-:W-:-:S03]  /*2460*/  IADD3 R23, PT, PT, R10, -0xb0f8a, R29 ;  /* 0xfff4f0760a177810 */ /* 0x000fc60007ffe01d */
[----:B------:R-:W-:Y:S02]  /*2470*/  IMAD.MOV R22, RZ, RZ, -R18 ;  /* 0x000000ffff167224 */ /* 0x000fe400078e0a12 */
[----:B------:R-:W-:-:S04]  /*2480*/  IMAD.HI.U32 R18, R4, R23, RZ ;  /* 0x0000001704127227 */ /* 0x000fc800078e00ff */
[----:B------:R-:W-:Y:S01]  /*2490*/  IMAD R19, R22, UR7, R19 ;  /* 0x0000000716137c24 */ /* 0x000fe2000f8e0213 */
[----:B------:R-:W-:-:S04]  /*24a0*/  IADD3 R18, PT, PT, -R18, RZ, RZ ;  /* 0x000000ff12127210 */ /* 0x000fc80007ffe1ff */
        /* <DEDUP_REMOVED lines=9> */
[----:B------:R-:W-:-:S05]  /*2540*/  @P2 VIADD R23, R23, -UR7 ;  /* 0x8000000717172c36 */ /* 0x000fca0008000000 */
[----:B------:R-:W-:Y:S01]  /*2550*/  SEL R31, R6, R23, !P0 ;  /* 0x00000017061f7207 */ /* 0x000fe20004000000 */
[----:B------:R-:W-:-:S04]  /*2560*/  IMAD.WIDE R22, R32, 0x4, R16 ;  /* 0x0000000420167825 */ /* 0x000fc800078e0210 */
[----:B------:R-:W-:Y:S01]  /*2570*/  IMAD.WIDE R18, R31, 0x4, R16 ;  /* 0x000000041f127825 */ /* 0x000fe200078e0210 */
[----:B------:R-:W2:Y:S01]  /*2580*/  LDG.E R34, desc[UR8][R22.64] ;  /* 0x0000000816227981 */ /* 0x000ea2000c1e1900 */
[----:B------:R-:W-:-:S03]  /*2590*/  SHF.R.U32.HI R30, RZ, 0x2, R27 ;  /* 0x00000002ff1e7819 */ /* 0x000fc6000001161b */
[----:B------:R0:W3:Y:S01]  /*25a0*/  LDG.E R28, desc[UR8][R18.64] ;  /* 0x00000008121c7981 */ /* 0x0000e2000c1e1900 */
[----:B------:R-:W-:Y:S01]  /*25b0*/  LOP3.LUT R35, R30, R27, RZ, 0x3c, !PT ;  /* 0x0000001b1e237212 */ /* 0x000fe200078e3cff */
[----:B------:R-:W-:-:S04]  /*25c0*/  IMAD.SHL.U32 R30, R29, 0x10, RZ ;  /* 0x000000101d1e7824 */ /* 0x000fc800078e00ff */
[----:B------:R-:W-:-:S05]  /*25d0*/  IMAD.SHL.U32 R27, R35, 0x2, RZ ;  /* 0x00000002231b7824 */ /* 0x000fca00078e00ff */
[----:B------:R-:W-:-:S04]  /*25e0*/  LOP3.LUT R30, R29, R30, R27, 0x96, !PT ;  /* 0x0000001e1d1e7212 */ /* 0x000fc800078e961b */
[----:B------:R-:W-:-:S04]  /*25f0*/  LOP3.LUT R35, R30, R35, RZ, 0x3c, !PT ;  /* 0x000000231e237212 */ /* 0x000fc800078e3cff */
[----:B------:R-:W-:-:S05]  /*2600*/  IADD3 R27, PT, PT, R10, -0x587c5, R35 ;  /* 0xfffa783b0a1b7810 */ /* 0x000fca0007ffe023 */
[----:B------:R-:W-:-:S05]  /*2610*/  IMAD.HI.U32 R30, R4, R27, RZ ;  /* 0x0000001b041e7227 */ /* 0x000fca00078e00ff */
[----:B------:R-:W-:-:S05]  /*2620*/  IADD3 R30, PT, PT, -R30, RZ, RZ ;  /* 0x000000ff1e1e7210 */ /* 0x000fca0007ffe1ff */
[----:B------:R-:W-:-:S05]  /*2630*/  IMAD R27, R30, UR7, R27 ;  /* 0x000000071e1b7c24 */ /* 0x000fca000f8e021b */
[----:B------:R-:W-:-:S13]  /*2640*/  ISETP.GE.U32.AND P1, PT, R27, UR7, PT ;  /* 0x000000071b007c0c */ /* 0x000fda000bf26070 */
[----:B------:R-:W-:-:S05]  /*2650*/  @P1 VIADD R27, R27, -UR7 ;  /* 0x800000071b1b1c36 */ /* 0x000fca0008000000 */
[----:B------:R-:W-:-:S13]  /*2660*/  ISETP.GE.U32.AND P1, PT, R27, UR7, PT ;  /* 0x000000071b007c0c */ /* 0x000fda000bf26070 */
[----:B------:R-:W-:-:S05]  /*2670*/  @P1 VIADD R27, R27, -UR7 ;  /* 0x800000071b1b1c36 */ /* 0x000fca0008000000 */
[----:B0-----:R-:W-:-:S05]  /*2680*/  SEL R18, R6, R27, !P0 ;  /* 0x0000001b06127207 */ /* 0x001fca0004000000 */
[----:B------:R-:W-:-:S05]  /*2690*/  IMAD.WIDE R22, R18, 0x4, R16 ;  /* 0x0000000412167825 */ /* 0x000fca00078e0210 */
[----:B------:R0:W4:Y:S01]  /*26a0*/  LDG.E R30, desc[UR8][R22.64] ;  /* 0x00000008161e7981 */ /* 0x000122000c1e1900 */
[----:B------:R-:W-:-:S04]  /*26b0*/  SHF.R.U32.HI R19, RZ, 0x2, R24 ;  /* 0x00000002ff137819 */ /* 0x000fc80000011618 */
[----:B------:R-:W-:Y:S01]  /*26c0*/  LOP3.LUT R19, R19, R24, RZ, 0x3c, !PT ;  /* 0x0000001813137212 */ /* 0x000fe200078e3cff */
[----:B------:R-:W-:-:S04]  /*26d0*/  IMAD.SHL.U32 R24, R35, 0x10, RZ ;  /* 0x0000001023187824 */ /* 0x000fc800078e00ff */
[----:B------:R-:W-:Y:S01]  /*26e0*/  IMAD.SHL.U32 R27, R19, 0x2, RZ ;  /* 0x00000002131b7824 */ /* 0x000fe200078e00ff */
[----:B0-----:R-:W-:-:S04]  /*26f0*/  SHF.R.U32.HI R22, RZ, 0x2, R25 ;  /* 0x00000002ff167819 */ /* 0x001fc80000011619 */
[----:B------:R-:W-:Y:S02]  /*2700*/  LOP3.LUT R24, R35, R24, R27, 0x96, !PT ;  /* 0x0000001823187212 */ /* 0x000fe400078e961b */
[----:B------:R-:W-:Y:S02]  /*2710*/  LOP3.LUT R25, R22, R25, RZ, 0x3c, !PT ;  /* 0x0000001916197212 */ /* 0x000fe400078e3cff */
[----:B------:R-:W-:-:S03]  /*2720*/  LOP3.LUT R19, R24, R19, RZ, 0x3c, !PT ;  /* 0x0000001318137212 */ /* 0x000fc600078e3cff */
[----:B------:R-:W-:Y:S02]  /*2730*/  IMAD.SHL.U32 R23, R25, 0x2, RZ ;  /* 0x0000000219177824 */ /* 0x000fe400078e00ff */
[C---:B------:R-:W-:Y:S02]  /*2740*/  IMAD.IADD R27, R19.reuse, 0x1, R10 ;  /* 0x00000001131b7824 */ /* 0x040fe400078e020a */
[----:B------:R-:W-:Y:S02]  /*2750*/  IMAD.SHL.U32 R22, R19, 0x10, RZ ;  /* 0x0000001013167824 */ /* 0x000fe400078e00ff */
[----:B------:R-:W-:-:S04]  /*2760*/  IMAD.HI.U32 R24, R4, R27, RZ ;  /* 0x0000001b04187227 */ /* 0x000fc800078e00ff */
[----:B------:R-:W-:-:S04]  /*2770*/  IMAD.MOV R24, RZ, RZ, -R24 ;  /* 0x000000ffff187224 */ /* 0x000fc800078e0a18 */
[----:B------:R-:W-:Y:S01]  /*2780*/  IMAD R24, R24, UR7, R27 ;  /* 0x0000000718187c24 */ /* 0x000fe2000f8e021b */
[----:B------:R-:W-:-:S04]  /*2790*/  SHF.R.U32.HI R27, RZ, 0x2, R26 ;  /* 0x00000002ff1b7819 */ /* 0x000fc8000001161a */
[----:B------:R-:W-:Y:S02]  /*27a0*/  ISETP.GE.U32.AND P1, PT, R24, UR7, PT ;  /* 0x0000000718007c0c */ /* 0x000fe4000bf26070 */
[----:B------:R-:W-:Y:S02]  /*27b0*/  LOP3.LUT R27, R27, R26, RZ, 0x3c, !PT ;  /* 0x0000001a1b1b7212 */ /* 0x000fe400078e3cff */
[----:B------:R-:W-:-:S04]  /*27c0*/  LOP3.LUT R26, R19, R22, R23, 0x96, !PT ;  /* 0x00000016131a7212 */ /* 0x000fc800078e9617 */
[----:B------:R-:W-:-:S05]  /*27d0*/  LOP3.LUT R26, R26, R25, RZ, 0x3c, !PT ;  /* 0x000000191a1a7212 */ /* 0x000fca00078e3cff */
[----:B------:R-:W-:-:S04]  /*27e0*/  @P1 IADD3 R24, PT, PT, R24, -UR7, RZ ;  /* 0x8000000718181c10 */ /* 0x000fc8000fffe0ff */
[----:B------:R-:W-:-:S13]  /*27f0*/  ISETP.GE.U32.AND P1, PT, R24, UR7, PT ;  /* 0x0000000718007c0c */ /* 0x000fda000bf26070 */
[----:B------:R-:W-:Y:S02]  /*2800*/  @P1 VIADD R24, R24, -UR7 ;  /* 0x8000000718181c36 */ /* 0x000fe40008000000 */
[----:B------:R-:W-:Y:S01]  /*2810*/  IMAD.SHL.U32 R25, R26, 0x10, RZ ;  /* 0x000000101a197824 */ /* 0x000fe200078e00ff */
[CC--:B--2--5:R-:W-:Y:S02]  /*2820*/  VIMNMX R37, PT, PT, R34.reuse, R11.reuse, PT ;  /* 0x0000000b22257248 */ /* 0x0e4fe40003fe0100 */
[----:B------:R-:W-:Y:S02]  /*2830*/  ISETP.GE.AND P2, PT, R34, R11, PT ;  /* 0x0000000b2200720c */ /* 0x000fe40003f46270 */
[----:B---3--:R-:W-:Y:S02]  /*2840*/  ISETP.GE.AND P3, PT, R28, R37, PT ;  /* 0x000000251c00720c */ /* 0x008fe40003f66270 */
[----:B------:R-:W-:Y:S01]  /*2850*/  SEL R11, R6, R24, !P0 ;  /* 0x00000018060b7207 */ /* 0x000fe20004000000 */
[----:B------:R-:W-:-:S04]  /*2860*/  IMAD.SHL.U32 R24, R27, 0x2, RZ ;  /* 0x000000021b187824 */ /* 0x000fc800078e00ff */
[----:B------:R-:W-:Y:S01]  /*2870*/  IMAD.WIDE R22, R11, 0x4, R16 ;  /* 0x000000040b167825 */ /* 0x000fe200078e0210 */
[----:B------:R-:W-:-:S05]  /*2880*/  LOP3.LUT R24, R26, R25, R24, 0x96, !PT ;  /* 0x000000191a187212 */ /* 0x000fca00078e9618 */
[----:B------:R-:W-:Y:S02]  /*2890*/  @P3 SEL R31, R32, R33, !P2 ;  /* 0x00000021201f3207 */ /* 0x000fe40005000000 */
[----:B------:R0:W2:Y:S01]  /*28a0*/  LDG.E R32, desc[UR8][R22.64] ;  /* 0x0000000816207981 */ /* 0x0000a2000c1e1900 */
[----:B------:R-:W-:Y:S02]  /*28b0*/  IADD3 R25, PT, PT, R10, 0x587c5, R26 ;  /* 0x000587c50a197810 */ /* 0x000fe40007ffe01a */
[----:B------:R-:W-:-:S03]  /*28c0*/  LOP3.LUT R27, R24, R27, RZ, 0x3c, !PT ;  /* 0x0000001b181b7212 */ /* 0x000fc600078e3cff */
[----:B------:R-:W-:Y:S01]  /*28d0*/  IMAD.HI.U32 R24, R4, R25, RZ ;  /* 0x0000001904187227 */ /* 0x000fe200078e00ff */
[----:B------:R-:W-:-:S03]  /*28e0*/  IADD3 R33, PT, PT, R10, 0xb0f8a, R27 ;  /* 0x000b0f8a0a217810 */ /* 0x000fc60007ffe01b */
[----:B------:R-:W-:Y:S02]  /*28f0*/  IMAD.MOV R24, RZ, RZ, -R24 ;  /* 0x000000ffff187224 */ /* 0x000fe400078e0a18 */
[----:B------:R-:W-:Y:S02]  /*2900*/  IMAD.SHL.U32 R34, R27, 0x10, RZ ;  /* 0x000000101b227824 */ /* 0x000fe400078e00ff */
[----:B------:R-:W-:Y:S02]  /*2910*/  IMAD R24, R24, UR7, R25 ;  /* 0x0000000718187c24 */ /* 0x000fe4000f8e0219 */
[----:B------:R-:W-:-:S03]  /*2920*/  IMAD.HI.U32 R25, R4, R33, RZ ;  /* 0x0000002104197227 */ /* 0x000fc600078e00ff */
[----:B------:R-:W-:Y:S02]  /*2930*/  ISETP.GE.U32.AND P1, PT, R24, UR7, PT ;  /* 0x0000000718007c0c */ /* 0x000fe4000bf26070 */
[----:B0-----:R-:W-:-:S05]  /*2940*/  IADD3 R22, PT, PT, -R25, RZ, RZ ;  /* 0x000000ff19167210 */ /* 0x001fca0007ffe1ff */
[----:B------:R-:W-:Y:S01]  /*2950*/  IMAD R23, R22, UR7, R33 ;  /* 0x0000000716177c24 */ /* 0x000fe2000f8e0221 */
[----:B------:R-:W-:Y:S02]  /*2960*/  SHF.R.U32.HI R22, RZ, 0x2, R29 ;  /* 0x00000002ff167819 */ /* 0x000fe4000001161d */
[----:B------:R-:W-:Y:S02]  /*2970*/  VIMNMX R33, PT, PT, R37, R28, PT ;  /* 0x0000001c25217248 */ /* 0x000fe40003fe0100 */
[----:B------:R-:W-:Y:S01]  /*2980*/  ISETP.GE.U32.AND P2, PT, R23, UR7, PT ;  /* 0x0000000717007c0c */ /* 0x000fe2000bf46070 */
[----:B------:R-:W-:Y:S01]  /*2990*/  @P1 VIADD R24, R24, -UR7 ;  /* 0x8000000718181c36 */ /* 0x000fe20008000000 */
[----:B------:R-:W-:-:S04]  /*29a0*/  LOP3.LUT R25, R22, R29, RZ, 0x3c, !PT ;  /* 0x0000001d16197212 */ /* 0x000fc800078e3cff */
[----:B------:R-:W-:Y:S01]  /*29b0*/  ISETP.GE.U32.AND P1, PT, R24, UR7, PT ;  /* 0x0000000718007c0c */ /* 0x000fe2000bf26070 */
[----:B------:R-:W-:-:S05]  /*29c0*/  IMAD.SHL.U32 R22, R25, 0x2, RZ ;  /* 0x0000000219167824 */ /* 0x000fca00078e00ff */
[----:B------:R-:W-:Y:S01]  /*29d0*/  LOP3.LUT R34, R27, R34, R22, 0x96, !PT ;  /* 0x000000221b227212 */ /* 0x000fe200078e9616 */
[----:B------:R-:W-:-:S05]  /*29e0*/  @P2 VIADD R23, R23, -UR7 ;  /* 0x8000000717172c36 */ /* 0x000fca0008000000 */
[----:B------:R-:W-:Y:S01]  /*29f0*/  ISETP.GE.U32.AND P2, PT, R23, UR7, PT ;  /* 0x0000000717007c0c */ /* 0x000fe2000bf46070 */
[----:B------:R-:W-:-:S05]  /*2a00*/  @P1 VIADD R24, R24, -UR7 ;  /* 0x8000000718181c36 */ /* 0x000fca0008000000 */
[----:B------:R-:W-:-:S07]  /*2a10*/  SEL R24, R6, R24, !P0 ;  /* 0x0000001806187207 */ /* 0x000fce0004000000 */
[----:B------:R-:W-:-:S05]  /*2a20*/  @P2 VIADD R23, R23, -UR7 ;  /* 0x8000000717172c36 */ /* 0x000fca0008000000 */
[----:B------:R-:W-:Y:S01]  /*2a30*/  SEL R37, R6, R23, !P0 ;  /* 0x0000001706257207 */ /* 0x000fe20004000000 */
[----:B------:R-:W-:Y:S01]  /*2a40*/  IMAD.WIDE R22, R24, 0x4, R16 ;  /* 0x0000000418167825 */ /* 0x000fe200078e0210 */
[----:B----4-:R-:W-:-:S03]  /*2a50*/  ISETP.GE.AND P1, PT, R30, R33, PT ;  /* 0x000000211e00720c */ /* 0x010fc60003f26270 */
[----:B------:R-:W-:Y:S01]  /*2a60*/  IMAD.WIDE R28, R37, 0x4, R16 ;  /* 0x00000004251c7825 */ /* 0x000fe200078e0210 */
[----:B------:R-:W-:Y:S02]  /*2a70*/  VIMNMX R33, PT, PT, R33, R30, PT ;  /* 0x0000001e21217248 */ /* 0x000fe40003fe0100 */
[----:B------:R0:W3:Y:S04]  /*2a80*/  LDG.E R30, desc[UR8][R22.64] ;  /* 0x00000008161e7981 */ /* 0x0000e8000c1e1900 */
[----:B------:R1:W4:Y:S01]  /*2a90*/  LDG.E R28, desc[UR8][R28.64] ;  /* 0x000000081c1c7981 */ /* 0x000322000c1e1900 */
[----:B------:R-:W-:-:S04]  /*2aa0*/  SHF.R.U32.HI R36, RZ, 0x2, R35 ;  /* 0x00000002ff247819 */ /* 0x000fc80000011623 */
[----:B------:R-:W-:Y:S02]  /*2ab0*/  LOP3.LUT R36, R36, R35, RZ, 0x3c, !PT ;  /* 0x0000002324247212 */ /* 0x000fe400078e3cff */
[----:B------:R-:W-:Y:S02]  /*2ac0*/  LOP3.LUT R35, R34, R25, RZ, 0x3c, !PT ;  /* 0x0000001922237212 */ /* 0x000fe400078e3cff */
[----:B------:R-:W-:Y:S02]  /*2ad0*/  SHF.L.U32 R25, R36, 0x1, RZ ;  /* 0x0000000124197819 */ /* 0x000fe400000006ff */
[----:B0-----:R-:W-:Y:S02]  /*2ae0*/  IADD3 R23, PT, PT, R10, 0x10974f, R35 ;  /* 0x0010974f0a177810 */ /* 0x001fe40007ffe023 */
[----:B--2---:R-:W-:-:S13]  /*2af0*/  ISETP.GE.AND P2, PT, R32, R33, PT ;  /* 0x000000212000720c */ /* 0x004fda0003f46270 */
[----:B------:R-:W-:Y:S01]  /*2b00*/  @P2 SEL R11, R18, R31, !P1 ;  /* 0x0000001f120b2207 */ /* 0x000fe20004800000 */
[----:B------:R-:W-:-:S05]  /*2b10*/  IMAD.SHL.U32 R18, R35, 0x10, RZ ;  /* 0x0000001023127824 */ /* 0x000fca00078e00ff */
[----:B------:R-:W-:Y:S01]  /*2b20*/  LOP3.LUT R25, R35, R18, R25, 0x96, !PT ;  /* 0x0000001223197212 */ /* 0x000fe200078e9619 */
[----:B------:R-:W-:-:S03]  /*2b30*/  IMAD.HI.U32 R18, R4, R23, RZ ;  /* 0x0000001704127227 */ /* 0x000fc600078e00ff */
[----:B------:R-:W-:Y:S01]  /*2b40*/  LOP3.LUT R25, R25, R36, RZ, 0x3c, !PT ;  /* 0x0000002419197212 */ /* 0x000fe200078e3cff */
[----:B------:R-:W-:-:S03]  /*2b50*/  IMAD.MOV R18, RZ, RZ, -R18 ;  /* 0x000000ffff127224 */ /* 0x000fc600078e0a12 */
[----:B------:R-:W-:Y:S01]  /*2b60*/  IADD3 R31, PT, PT, R10, 0x161f14, R25 ;  /* 0x00161f140a1f7810 */ /* 0x000fe20007ffe019 */
[----:B-1----:R-:W-:-:S04]  /*2b70*/  IMAD R29, R18, UR7, R23 ;  /* 0x00000007121d7c24 */ /* 0x002fc8000f8e0217 */
[----:B------:R-:W-:Y:S01]  /*2b80*/  IMAD.HI.U32 R18, R4, R31, RZ ;  /* 0x0000001f04127227 */ /* 0x000fe200078e00ff */
[----:B------:R-:W-:-:S03]  /*2b90*/  ISETP.GE.U32.AND P1, PT, R29, UR7, PT ;  /* 0x000000071d007c0c */ /* 0x000fc6000bf26070 */
[----:B------:R-:W-:-:S04]  /*2ba0*/  IMAD.MOV R18, RZ, RZ, -R18 ;  /* 0x000000ffff127224 */ /* 0x000fc800078e0a12 */
[----:B------:R-:W-:Y:S01]  /*2bb0*/  IMAD R22, R18, UR7, R31 ;  /* 0x0000000712167c24 */ /* 0x000fe2000f8e021f */
[----:B------:R-:W-:-:S04]  /*2bc0*/  VIMNMX R31, PT, PT, R33, R32, PT ;  /* 0x00000020211f7248 */ /* 0x000fc80003fe0100 */
[----:B------:R-:W-:Y:S01]  /*2bd0*/  ISETP.GE.U32.AND P2, PT, R22, UR7, PT ;  /* 0x0000000716007c0c */ /* 0x000fe2000bf46070 */
[----:B------:R-:W-:-:S05]  /*2be0*/  @P1 VIADD R29, R29, -UR7 ;  /* 0x800000071d1d1c36 */ /* 0x000fca0008000000 */
[----:B------:R-:W-:-:S07]  /*2bf0*/  ISETP.GE.U32.AND P1, PT, R29, UR7, PT ;  /* 0x000000071d007c0c */ /* 0x000fce000bf26070 */
[----:B------:R-:W-:-:S05]  /*2c00*/  @P2 VIADD R22, R22, -UR7 ;  /* 0x8000000716162c36 */ /* 0x000fca0008000000 */
[----:B------:R-:W-:Y:S01]  /*2c10*/  ISETP.GE.U32.AND P2, PT, R22, UR7, PT ;  /* 0x0000000716007c0c */ /* 0x000fe2000bf46070 */
[----:B------:R-:W-:-:S05]  /*2c20*/  @P1 VIADD R29, R29, -UR7 ;  /* 0x800000071d1d1c36 */ /* 0x000fca0008000000 */
[----:B------:R-:W-:Y:S02]  /*2c30*/  SEL R18, R6, R29, !P0 ;  /* 0x0000001d06127207 */ /* 0x000fe40004000000 */
[----:B---3--:R-:W-:-:S05]  /*2c40*/  VIMNMX R23, PT, PT, R31, R30, PT ;  /* 0x0000001e1f177248 */ /* 0x008fca0003fe0100 */
[----:B------:R-:W-:Y:S02]  /*2c50*/  @P2 IADD3 R22, PT, PT, R22, -UR7, RZ ;  /* 0x8000000716162c10 */ /* 0x000fe4000fffe0ff */
[----:B----4-:R-:W-:Y:S02]  /*2c60*/  ISETP.GE.AND P2, PT, R28, R23, PT ;  /* 0x000000171c00720c */ /* 0x010fe40003f46270 */
[----:B------:R-:W-:Y:S02]  /*2c70*/  VIMNMX R32, PT, PT, R23, R28, PT ;  /* 0x0000001c17207248 */ /* 0x000fe40003fe0100 */
[----:B------:R-:W-:Y:S01]  /*2c80*/  SEL R33, R6, R22, !P0 ;  /* 0x0000001606217207 */ /* 0x000fe20004000000 */
[----:B------:R-:W-:-:S04]  /*2c90*/  IMAD.WIDE R22, R18, 0x4, R16 ;  /* 0x0000000412167825 */ /* 0x000fc800078e0210 */
[----:B------:R-:W-:Y:S02]  /*2ca0*/  IMAD.WIDE R28, R33, 0x4, R16 ;  /* 0x00000004211c7825 */ /* 0x000fe400078e0210 */
[----:B------:R-:W2:Y:S04]  /*2cb0*/  LDG.E R23, desc[UR8][R22.64] ;  /* 0x0000000816177981 */ /* 0x000ea8000c1e1900 */
[----:B------:R-:W3:Y:S01]  /*2cc0*/  LDG.E R29, desc[UR8][R28.64] ;  /* 0x000000081c1d7981 */ /* 0x000ee2000c1e1900 */
[----:B------:R-:W-:Y:S01]  /*2cd0*/  ISETP.GE.AND P1, PT, R30, R31, PT ;  /* 0x0000001f1e00720c */ /* 0x000fe20003f26270 */
[----:B------:R-:W-:Y:S02]  /*2ce0*/  VIADD R9, R9, 0x8 ;  /* 0x0000000809097836 */ /* 0x000fe40000000000 */
[----:B------:R-:W-:Y:S01]  /*2cf0*/  VIADD R10, R10, 0x2c3e28 ;  /* 0x002c3e280a0a7836 */ /* 0x000fe20000000000 */
[----:B------:R-:W-:Y:S01]  /*2d00*/  @P2 SEL R37, R24, R11, !P1 ;  /* 0x0000000b18252207 */ /* 0x000fe20004800000 */
[----:B------:R-:W-:Y:S01]  /*2d10*/  IMAD.MOV.U32 R24, RZ, RZ, R35 ;  /* 0x000000ffff187224 */ /* 0x000fe200078e0023 */
[----:B------:R-:W-:-:S02]  /*2d20*/  ISETP.NE.AND P2, PT, R9, RZ, PT ;  /* 0x000000ff0900720c */ /* 0x000fc40003f45270 */
[----:B--2---:R-:W-:Y:S02]  /*2d30*/  VIMNMX R30, PT, PT, R32, R23, PT ;  /* 0x00000017201e7248 */ /* 0x004fe40003fe0100 */
[----:B------:R-:W-:Y:S02]  /*2d40*/  ISETP.GE.AND P1, PT, R23, R32, PT ;  /* 0x000000201700720c */ /* 0x000fe40003f26270 */
[----:B---3--:R-:W-:Y:S02]  /*2d50*/  ISETP.GE.AND P3, PT, R29, R30, PT ;  /* 0x0000001e1d00720c */ /* 0x008fe40003f66270 */
[----:B------:R-:W-:-:S11]  /*2d60*/  VIMNMX R11, PT, PT, R30, R29, PT ;  /* 0x0000001d1e0b7248 */ /* 0x000fd60003fe0100 */
[----:B------:R-:W-:Y:S01]  /*2d70*/  @P3 SEL R33, R18, R37, !P1 ;  /* 0x0000002512213207 */ /* 0x000fe20004800000 */
[----:B------:R-:W-:Y:S06]  /*2d80*/  @P2 BRA `(.L_x_20) ;  /* 0xfffffff4007c2947 */ /* 0x000fec000383ffff */
[----:B------:R-:W-:Y:S02]  /*2d90*/  VIADD R10, R10, 0xffe9e0ec ;  /* 0xffe9e0ec0a0a7836 */ /* 0x000fe40000000000 */
[----:B------:R-:W-:-:S07]  /*2da0*/  IMAD.MOV.U32 R9, RZ, RZ, R25 ;  /* 0x000000ffff097224 */ /* 0x000fce00078e0019 */
.L_x_19:
[----:B------:R-:W-:Y:S01]  /*2db0*/  LOP3.LUT P1, R22, R7, 0x7, RZ, 0xc0, !PT ;  /* 0x0000000707167812 */ /* 0x000fe2000782c0ff */
[----:B------:R-:W-:-:S12]  /*2dc0*/  IMAD R18, R5, 0x587c5, R3 ;  /* 0x000587c505127824 */ /* 0x000fd800078e0203 */
[----:B------:R-:W-:Y:S05]  /*2dd0*/  @!P1 BRA `(.L_x_18) ;  /* 0x0000000800c49947 */ /* 0x000fea0003800000 */
[----:B------:R-:W-:Y:S01]  /*2de0*/  ISETP.GE.U32.AND P1, PT, R22, 0x4, PT ;  /* 0x000000041600780c */ /* 0x000fe20003f26070 */
[----:B------:R-:W-:Y:S01]  /*2df0*/  IMAD.MOV.U32 R29, RZ, RZ, R19 ;  /* 0x000000ffff1d7224 */ /* 0x000fe200078e0013 */
[----:B------:R-:W-:Y:S01]  /*2e00*/  MOV R5, R27 ;  /* 0x0000001b00057202 */ /* 0x000fe20000000f00 */
[----:B------:R-:W-:Y:S02]  /*2e10*/  IMAD.MOV.U32 R28, RZ, RZ, R24 ;  /* 0x000000ffff1c7224 */ /* 0x000fe400078e0018 */
[----:B------:R-:W-:-:S08]  /*2e20*/  IMAD.MOV.U32 R3, RZ, RZ, R9 ;  /* 0x000000ffff037224 */ /* 0x000fd000078e0009 */
[----:B------:R-:W-:Y:S05]  /*2e30*/  @!P1 BRA `(.L_x_21) ;  /* 0x0000000400509947 */ /* 0x000fea0003800000 */
[----:B------:R-:W-:-:S04]  /*2e40*/  SHF.R.U32.HI R22, RZ, 0x2, R19 ;  /* 0x00000002ff167819 */ /* 0x000fc80000011613 */
[----:B------:R-:W-:Y:S01]  /*2e50*/  LOP3.LUT R3, R22, R19, RZ, 0x3c, !PT ;  /* 0x0000001316037212 */ /* 0x000fe200078e3cff */
[----:B------:R-:W-:Y:S01]  /*2e60*/  IMAD.SHL.U32 R22, R9, 0x10, RZ ;  /* 0x0000001009167824 */ /* 0x000fe200078e00ff */
[----:B------:R-:W-:-:S03]  /*2e70*/  SHF.R.U32.HI R19, RZ, 0x2, R26 ;  /* 0x00000002ff137819 */ /* 0x000fc6000001161a */
[----:B------:R-:W-:Y:S01]  /*2e80*/  IMAD.SHL.U32 R5, R3, 0x2, RZ ;  /* 0x0000000203057824 */ /* 0x000fe200078e00ff */
[----:B------:R-:W-:-:S04]  /*2e90*/  LOP3.LUT R28, R19, R26, RZ, 0x3c, !PT ;  /* 0x0000001a131c7212 */ /* 0x000fc800078e3cff */
[----:B------:R-:W-:Y:S01]  /*2ea0*/  LOP3.LUT R22, R9, R22, R5, 0x96, !PT ;  /* 0x0000001609167212 */ /* 0x000fe200078e9605 */
[----:B------:R-:W-:-:S03]  /*2eb0*/  IMAD.SHL.U32 R5, R28, 0x2, RZ ;  /* 0x000000021c057824 */ /* 0x000fc600078e00ff */
[----:B------:R-:W-:-:S05]  /*2ec0*/  LOP3.LUT R26, R22, R3, RZ, 0x3c, !PT ;  /* 0x00000003161a7212 */ /* 0x000fca00078e3cff */
[----:B------:R-:W-:-:S05]  /*2ed0*/  IMAD.SHL.U32 R3, R26, 0x10, RZ ;  /* 0x000000101a037824 */ /* 0x000fca00078e00ff */
[----:B------:R-:W-:Y:S02]  /*2ee0*/  LOP3.LUT R5, R26, R3, R5, 0x96, !PT ;  /* 0x000000031a057212 */ /* 0x000fe400078e9605 */
[----:B------:R-:W-:Y:S02]  /*2ef0*/  IADD3 R3, PT, PT, R10, 0x587c5, R26 ;  /* 0x000587c50a037810 */ /* 0x000fe40007ffe01a */
[----:B------:R-:W-:-:S03]  /*2f00*/  LOP3.LUT R5, R5, R28, RZ, 0x3c, !PT ;  /* 0x0000001c05057212 */ /* 0x000fc600078e3cff */
[----:B------:R-:W-:Y:S01]  /*2f10*/  IMAD.HI.U32 R19, R4, R3, RZ ;  /* 0x0000000304137227 */ /* 0x000fe200078e00ff */
[----:B------:R-:W-:-:S04]  /*2f20*/  IADD3 R23, PT, PT, R10, 0xb0f8a, R5 ;  /* 0x000b0f8a0a177810 */ /* 0x000fc80007ffe005 */
[----:B------:R-:W-:Y:S01]  /*2f30*/  IADD3 R22, PT, PT, -R19, RZ, RZ ;  /* 0x000000ff13167210 */ /* 0x000fe20007ffe1ff */
        /* <DEDUP_REMOVED lines=16> */
[----:B------:R0:W2:Y:S05]  /*3040*/  LDG.E R22, desc[UR8][R22.64] ;  /* 0x0000000816167981 */ /* 0x0000aa000c1e1900 */
[----:B------:R1:W3:Y:S01]  /*3050*/  LDG.E R28, desc[UR8][R28.64] ;  /* 0x000000081c1c7981 */ /* 0x0002e2000c1e1900 */
[----:B------:R-:W-:Y:S02]  /*3060*/  SHF.R.U32.HI R30, RZ, 0x2, R27 ;  /* 0x00000002ff1e7819 */ /* 0x000fe4000001161b */
[----:B------:R-:W-:Y:S02]  /*3070*/  SHF.R.U32.HI R3, RZ, 0x2, R24 ;  /* 0x00000002ff037819 */ /* 0x000fe40000011618 */
[----:B------:R-:W-:-:S02]  /*3080*/  LOP3.LUT R31, R30, R27, RZ, 0x3c, !PT ;  /* 0x0000001b1e1f7212 */ /* 0x000fc400078e3cff */
[----:B------:R-:W-:Y:S02]  /*3090*/  SHF.L.U32 R30, R5, 0x4, RZ ;  /* 0x00000004051e7819 */ /* 0x000fe400000006ff */
[----:B------:R-:W-:Y:S01]  /*30a0*/  LOP3.LUT R3, R3, R24, RZ, 0x3c, !PT ;  /* 0x0000001803037212 */ /* 0x000fe200078e3cff */
[----:B------:R-:W-:-:S05]  /*30b0*/  IMAD.SHL.U32 R27, R31, 0x2, RZ ;  /* 0x000000021f1b7824 */ /* 0x000fca00078e00ff */
[----:B------:R-:W-:Y:S01]  /*30c0*/  LOP3.LUT R30, R5, R30, R27, 0x96, !PT ;  /* 0x0000001e051e7212 */ /* 0x000fe200078e961b */
[----:B------:R-:W-:-:S03]  /*30d0*/  IMAD.SHL.U32 R27, R3, 0x2, RZ ;  /* 0x00000002031b7824 */ /* 0x000fc600078e00ff */
[----:B------:R-:W-:-:S04]  /*30e0*/  LOP3.LUT R31, R30, R31, RZ, 0x3c, !PT ;  /* 0x0000001f1e1f7212 */ /* 0x000fc800078e3cff */
[C---:B0-----:R-:W-:Y:S01]  /*30f0*/  IADD3 R23, PT, PT, R10.reuse, 0x10974f, R31 ;  /* 0x0010974f0a177810 */ /* 0x041fe20007ffe01f */
[----:B------:R-:W-:Y:S02]  /*3100*/  IMAD.SHL.U32 R24, R31, 0x10, RZ ;  /* 0x000000101f187824 */ /* 0x000fe400078e00ff */
[----:B------:R-:W-:-:S03]  /*3110*/  VIADD R10, R10, 0x161f14 ;  /* 0x00161f140a0a7836 */ /* 0x000fc60000000000 */
[----:B------:R-:W-:-:S04]  /*3120*/  LOP3.LUT R24, R31, R24, R27, 0x96, !PT ;  /* 0x000000181f187212 */ /* 0x000fc800078e961b */
[----:B------:R-:W-:Y:S01]  /*3130*/  LOP3.LUT R3, R24, R3, RZ, 0x3c, !PT ;  /* 0x0000000318037212 */ /* 0x000fe200078e3cff */
[----:B------:R-:W-:-:S04]  /*3140*/  IMAD.HI.U32 R24, R4, R23, RZ ;  /* 0x0000001704187227 */ /* 0x000fc800078e00ff */
[----:B------:R-:W-:Y:S02]  /*3150*/  IMAD.IADD R27, R3, 0x1, R10 ;  /* 0x00000001031b7824 */ /* 0x000fe400078e020a */
[----:B------:R-:W-:Y:S02]  /*3160*/  IMAD.MOV R24, RZ, RZ, -R24 ;  /* 0x000000ffff187224 */ /* 0x000fe400078e0a18 */
[----:B-1----:R-:W-:-:S04]  /*3170*/  IMAD.HI.U32 R29, R4, R27, RZ ;  /* 0x0000001b041d7227 */ /* 0x002fc800078e00ff */
[----:B------:R-:W-:Y:S02]  /*3180*/  IMAD.MOV R30, RZ, RZ, -R29 ;  /* 0x000000ffff1e7224 */ /* 0x000fe400078e0a1d */
[----:B------:R-:W-:Y:S02]  /*3190*/  IMAD R23, R24, UR7, R23 ;  /* 0x0000000718177c24 */ /* 0x000fe4000f8e0217 */
[----:B------:R-:W-:-:S03]  /*31a0*/  IMAD R35, R30, UR7, R27 ;  /* 0x000000071e237c24 */ /* 0x000fc6000f8e021b */
[----:B------:R-:W-:Y:S02]  /*31b0*/  ISETP.GE.U32.AND P1, PT, R23, UR7, PT ;  /* 0x0000000717007c0c */ /* 0x000fe4000bf26070 */
[----:B------:R-:W-:-:S11]  /*31c0*/  ISETP.GE.U32.AND P2, PT, R35, UR7, PT ;  /* 0x0000000723007c0c */ /* 0x000fd6000bf46070 */
[----:B------:R-:W-:Y:S02]  /*31d0*/  @P1 IADD3 R23, PT, PT, R23, -UR7, RZ ;  /* 0x8000000717171c10 */ /* 0x000fe4000fffe0ff */
[----:B------:R-:W-:Y:S02]  /*31e0*/  @P2 VIADD R35, R35, -UR7 ;  /* 0x8000000723232c36 */ /* 0x000fe40008000000 */
[----:B------:R-:W-:-:S03]  /*31f0*/  ISETP.GE.U32.AND P1, PT, R23, UR7, PT ;  /* 0x0000000717007c0c */ /* 0x000fc6000bf26070 */
[----:B------:R-:W-:-:S10]  /*3200*/  ISETP.GE.U32.AND P2, PT, R35, UR7, PT ;  /* 0x0000000723007c0c */ /* 0x000fd4000bf46070 */
[----:B------:R-:W-:-:S03]  /*3210*/  @P1 VIADD R23, R23, -UR7 ;  /* 0x8000000717171c36 */ /* 0x000fc60008000000 */
[----:B------:R-:W-:Y:S02]  /*3220*/  @P2 VIADD R35, R35, -UR7 ;  /* 0x8000000723232c36 */ /* 0x000fe40008000000 */
        /* <DEDUP_REMOVED lines=12> */
[----:B0-----:R-:W-:Y:S01]  /*32f0*/  IMAD.MOV.U32 R25, RZ, RZ, R3 ;  /* 0x000000ffff197224 */ /* 0x001fe200078e0003 */
[----:B--2---:R-:W-:Y:S02]  /*3300*/  VIMNMX R11, PT, PT, R28, R23, PT ;  /* 0x000000171c0b7248 */ /* 0x004fe40003fe0100 */
[----:B------:R-:W-:Y:S01]  /*3310*/  ISETP.GE.AND P1, PT, R23, R28, PT ;  /* 0x0000001c1700720c */ /* 0x000fe20003f26270 */
[----:B------:R-:W-:Y:S01]  /*3320*/  IMAD.MOV.U32 R28, RZ, RZ, R31 ;  /* 0x000000ffff1c7224 */ /* 0x000fe200078e001f */
[----:B---3--:R-:W-:Y:S02]  /*3330*/  ISETP.GE.AND P2, PT, R24, R11, PT ;  /* 0x0000000b1800720c */ /* 0x008fe40003f46270 */
[----:B------:R-:W-:-:S02]  /*3340*/  VIMNMX R11, PT, PT, R11, R24, PT ;  /* 0x000000180b0b7248 */ /* 0x000fc40003fe0100 */
[----:B------:R-:W-:-:S09]  /*3350*/  MOV R24, R31 ;  /* 0x0000001f00187202 */ /* 0x000fd20000000f00 */
[----:B------:R-:W-:Y:S01]  /*3360*/  @P2 SEL R33, R27, R19, !P1 ;  /* 0x000000131b212207 */ /* 0x000fe20004800000 */
[----:B------:R-:W-:-:S07]  /*3370*/  IMAD.MOV.U32 R27, RZ, RZ, R5 ;  /* 0x000000ffff1b7224 */ /* 0x000fce00078e0005 */
.L_x_21:
        /* <DEDUP_REMOVED lines=11> */
[----:B------:R-:W-:Y:S02]  /*3430*/  SHF.R.U32.HI R22, RZ, 0x2, R29 ;  /* 0x00000002ff167819 */ /* 0x000fe4000001161d */
[----:B------:R-:W-:Y:S02]  /*3440*/  SHF.L.U32 R24, R3, 0x4, RZ ;  /* 0x0000000403187819 */ /* 0x000fe400000006ff */
[----:B------:R-:W-:Y:S02]  /*3450*/  LOP3.LUT R22, R22, R29, RZ, 0x3c, !PT ;  /* 0x0000001d16167212 */ /* 0x000fe400078e3cff */
        /* <DEDUP_REMOVED lines=32> */
[----:B------:R-:W-:Y:S01]  /*3660*/  IMAD.MOV.U32 R30, RZ, RZ, R28 ;  /* 0x000000ffff1e7224 */ /* 0x000fe200078e001c */
[----:B------:R-:W-:Y:S01]  /*3670*/  MOV R29, R5 ;  /* 0x00000005001d7202 */ /* 0x000fe20000000f00 */
[----:B------:R-:W-:Y:S02]  /*3680*/  IMAD.MOV.U32 R31, RZ, RZ, R3 ;  /* 0x000000ffff1f7224 */ /* 0x000fe400078e0003 */
[----:B------:R-:W-:Y:S01]  /*3690*/  IMAD.MOV.U32 R25, RZ, RZ, R9 ;  /* 0x000000ffff197224 */ /* 0x000fe200078e0009 */
[----:B--2--5:R-:W-:-:S02]  /*36a0*/  VIMNMX R24, PT, PT, R11, R22, PT ;  /* 0x000000160b187248 */ /* 0x024fc40003fe0100 */
[----:B------:R-:W-:Y:S02]  /*36b0*/  ISETP.GE.AND P2, PT, R22, R11, PT ;  /* 0x0000000b1600720c */ /* 0x000fe40003f46270 */
[----:B---3--:R-:W-:Y:S02]  /*36c0*/  ISETP.GE.AND P3, PT, R27, R24, PT ;  /* 0x000000181b00720c */ /* 0x008fe40003f66270 */
[----:B------:R-:W-:Y:S01]  /*36d0*/  VIMNMX R11, PT, PT, R24, R27, PT ;  /* 0x0000001b180b7248 */ /* 0x000fe20003fe0100 */
[----:B------:R-:W-:-:S10]  /*36e0*/  IMAD.MOV.U32 R24, RZ, RZ, R7 ;  /* 0x000000ffff187224 */ /* 0x000fd400078e0007 */
[----:B------:R-:W-:-:S05]  /*36f0*/  @P3 SEL R35, R19, R33, !P2 ;  /* 0x0000002113233207 */ /* 0x000fca0005000000 */
[----:B------:R-:W-:-:S07]  /*3700*/  IMAD.MOV.U32 R33, RZ, RZ, R35 ;  /* 0x000000ffff217224 */ /* 0x000fce00078e0023 */
.L_x_22:
        /* <DEDUP_REMOVED lines=13> */
[----:B------:R-:W-:Y:S02]  /*37e0*/  @P3 IADD3 R19, PT, PT, R19, -UR7, RZ ;  /* 0x8000000713133c10 */ /* 0x000fe4000fffe0ff */
[----:B------:R-:W-:Y:S02]  /*37f0*/  PLOP3.LUT P3, PT, PT, PT, PT, 0x8, 0x80 ;  /* 0x000000000080781c */ /* 0x000fe40003f6e170 */
[----:B------:R-:W-:-:S04]  /*3800*/  @!P1 ISETP.GE.U32.AND P2, PT, R19, UR7, PT ;  /* 0x0000000713009c0c */ /* 0x000fc8000bf46070 */
[----:B------:R-:W-:-:S13]  /*3810*/  @!P1 PLOP3.LUT P3, PT, P2, PT, PT, 0x80, 0x8 ;  /* 0x000000000008981c */ /* 0x000fda000176f070 */
[----:B------:R-:W-:-:S05]  /*3820*/  @P3 VIADD R19, R19, -UR7 ;  /* 0x8000000713133c36 */ /* 0x000fca0008000000 */
[----:B------:R-:W-:-:S05]  /*3830*/  @!P1 SEL R6, R6, R19, !P0 ;  /* 0x0000001306069207 */ /* 0x000fca0004000000 */
[----:B------:R-:W-:-:S06]  /*3840*/  @!P1 IMAD.WIDE R16, R6, 0x4, R16 ;  /* 0x0000000406109825 */ /* 0x000fcc00078e0210 */
[----:B------:R-:W2:Y:S01]  /*3850*/  @!P1 LDG.E R16, desc[UR8][R16.64] ;  /* 0x0000000810109981 */ /* 0x000ea2000c1e1900 */
[----:B------:R-:W-:Y:S02]  /*3860*/  IMAD.MOV.U32 R27, RZ, RZ, R3 ;  /* 0x000000ffff1b7224 */ /* 0x000fe400078e0003 */
[----:B------:R-:W-:Y:S01]  /*3870*/  IMAD.MOV.U32 R19, RZ, RZ, R5 ;  /* 0x000000ffff137224 */ /* 0x000fe200078e0005 */
[----:B------:R-:W-:Y:S01]  /*3880*/  @!P1 MOV R19, R30 ;  /* 0x0000001e00139202 */ /* 0x000fe20000000f00 */
[----:B------:R-:W-:Y:S02]  /*3890*/  IMAD.MOV.U32 R26, RZ, RZ, R28 ;  /* 0x000000ffff1a7224 */ /* 0x000fe400078e001c */
[----:B------:R-:W-:Y:S02]  /*38a0*/  @!P1 IMAD.MOV.U32 R24, RZ, RZ, R9 ;  /* 0x000000ffff189224 */ /* 0x000fe400078e0009 */
[----:B------:R-:W-:Y:S02]  /*38b0*/  @!P1 IMAD.MOV.U32 R27, RZ, RZ, R7 ;  /* 0x000000ffff1b9224 */ /* 0x000fe400078e0007 */
[----:B------:R-:W-:Y:S01]  /*38c0*/  @!P1 IMAD.MOV.U32 R26, RZ, RZ, R31 ;  /* 0x000000ffff1a9224 */ /* 0x000fe200078e001f */
[----:B--2--5:R-:W-:-:S04]  /*38d0*/  @!P1 ISETP.GE.AND P0, PT, R16, R11, PT ;  /* 0x0000000b1000920c */ /* 0x024fc80003f06270 */
[----:B------:R-:W-:-:S09]  /*38e0*/  @!P1 SEL R33, R6, R33, !P0 ;  /* 0x0000002106219207 */ /* 0x000fd20004000000 */
.L_x_18:
[----:B------:R-:W0:Y:S02]  /*38f0*/  LDC R5, c[0x3][0x58] ;  /* 0x00c01600ff057b82 */ /* 0x000e240000000800 */
[----:B0-----:R-:W-:-:S13]  /*3900*/  ISETP.GE.AND P0, PT, R5, 0x1, PT ;  /* 0x000000010500780c */ /* 0x001fda0003f06270 */
[----:B------:R-:W-:Y:S05]  /*3910*/  @!P0 BRA `(.L_x_23) ;  /* 0x0000001800a88947 */ /* 0x000fea0003800000 */
[----:B------:R-:W-:Y:S01]  /*3920*/  ISETP.GE.U32.AND P0, PT, R5, 0x4, PT ;  /* 0x000000040500780c */ /* 0x000fe20003f06070 */
[----:B------:R-:W-:-:S12]  /*3930*/  IMAD.MOV.U32 R4, RZ, RZ, RZ ;  /* 0x000000ffff047224 */ /* 0x000fd800078e00ff */
[----:B------:R-:W-:Y:S05]  /*3940*/  @!P0 BRA `(.L_x_24) ;  /* 0x0000000400608947 */ /* 0x000fea0003800000 */
[----:B------:R-:W-:Y:S01]  /*3950*/  LOP3.LUT R4, R5, 0x7ffffffc, RZ, 0xc0, !PT ;  /* 0x7ffffffc05047812 */ /* 0x000fe200078ec0ff */
[----:B------:R-:W-:Y:S01]  /*3960*/  IMAD.MOV.U32 R28, RZ, RZ, R26 ;  /* 0x000000ffff1c7224 */ /* 0x000fe200078e001a */
[----:B------:R-:W0:Y:S01]  /*3970*/  LDCU.64 UR10, c[0x0][0x380] ;  /* 0x00007000ff0a77ac */ /* 0x000e220008000a00 */
[----:B------:R-:W-:Y:S02]  /*3980*/  IMAD.MOV.U32 R22, RZ, RZ, R27 ;  /* 0x000000ffff167224 */ /* 0x000fe400078e001b */
[----:B------:R-:W-:Y:S01]  /*3990*/  IMAD R3, R0, R5, RZ ;  /* 0x0000000500037224 */ /* 0x000fe200078e02ff */
[----:B------:R-:W-:Y:S01]  /*39a0*/  UMOV UR4, URZ ;  /* 0x000000ff00047c82 */ /* 0x000fe20008000000 */
[----:B------:R-:W-:Y:S01]  /*39b0*/  IMAD.MOV R9, RZ, RZ, -R4 ;  /* 0x000000ffff097224 */ /* 0x000fe200078e0a04 */
[----:B------:R-:W-:-:S06]  /*39c0*/  UMOV UR5, URZ ;  /* 0x000000ff00057c82 */ /* 0x000fcc0008000000 */
.L_x_25:
[----:B-1----:R-:W-:Y:S01]  /*39d0*/  SHF.R.U32.HI R6, RZ, 0x2, R19 ;  /* 0x00000002ff067819 */ /* 0x002fe20000011613 */
[----:B------:R-:W-:-:S03]  /*39e0*/  IMAD.SHL.U32 R7, R25, 0x10, RZ ;  /* 0x0000001019077824 */ /* 0x000fc600078e00ff */
[----:B------:R-:W-:-:S04]  /*39f0*/  LOP3.LUT R6, R6, R19, RZ, 0x3c, !PT ;  /* 0x0000001306067212 */ /* 0x000fc800078e3cff */
[----:B------:R-:W-:-:S04]  /*3a00*/  SHF.L.U32 R10, R6, 0x1, RZ ;  /* 0x00000001060a7819 */ /* 0x000fc800000006ff */
[----:B------:R-:W-:-:S04]  /*3a10*/  LOP3.LUT R7, R25, R7, R10, 0x96, !PT ;  /* 0x0000000719077212 */ /* 0x000fc800078e960a */
[----:B------:R-:W-:Y:S02]  /*3a20*/  LOP3.LUT R26, R7, R6, RZ, 0x3c, !PT ;  /* 0x00000006071a7212 */ /* 0x000fe400078e3cff */
[----:B------:R-:W1:Y:S03]  /*3a30*/  LDC.64 R6, c[0x0][0x380] ;  /* 0x0000e000ff067b82 */ /* 0x000e660000000a00 */
[----:B------:R-:W-:-:S05]  /*3a40*/  IMAD.IADD R10, R26, 0x1, R18 ;  /* 0x000000011a0a7824 */ /* 0x000fca00078e0212 */
[----:B------:R-:W-:-:S04]  /*3a50*/  LOP3.LUT R10, R10, 0x1, RZ, 0xc0, !PT ;  /* 0x000000010a0a7812 */ /* 0x000fc800078ec0ff */
[----:B------:R-:W-:-:S04]  /*3a60*/  ISETP.NE.U32.AND P0, PT, R10, 0x1, PT ;  /* 0x000000010a00780c */ /* 0x000fc80003f05070 */
[----:B------:R-:W-:-:S05]  /*3a70*/  SEL R10, R8, R33, !P0 ;  /* 0x00000021080a7207 */ /* 0x000fca0004000000 */
[----:B-----5:R-:W-:-:S04]  /*3a80*/  IMAD R11, R10, R5, UR4 ;  /* 0x000000040a0b7e24 */ /* 0x020fc8000f8e0205 */
[----:B-1----:R-:W-:-:S06]  /*3a90*/  IMAD.WIDE R10, R11, 0x8, R6 ;  /* 0x000000080b0a7825 */ /* 0x002fcc00078e0206 */
[----:B------:R-:W2:Y:S01]  /*3aa0*/  LDG.E.64 R10, desc[UR8][R10.64] ;  /* 0x000000080a0a7981 */ /* 0x000ea2000c1e1b00 */
[----:B------:R-:W-:Y:S01]  /*3ab0*/  SHF.R.U32.HI R7, RZ, 0x2, R28 ;  /* 0x00000002ff077819 */ /* 0x000fe2000001161c */
[----:B------:R-:W-:-:S03]  /*3ac0*/  IMAD.SHL.U32 R17, R26, 0x10, RZ ;  /* 0x000000101a117824 */ /* 0x000fc600078e00ff */
[----:B------:R-:W-:-:S05]  /*3ad0*/  LOP3.LUT R7, R7, R28, RZ, 0x3c, !PT ;  /* 0x0000001c07077212 */ /* 0x000fca00078e3cff */
[----:B------:R-:W-:-:S05]  /*3ae0*/  IMAD.SHL.U32 R6, R7, 0x2, RZ ;  /* 0x0000000207067824 */ /* 0x000fca00078e00ff */
[----:B------:R-:W-:-:S04]  /*3af0*/  LOP3.LUT R6, R26, R17, R6, 0x96, !PT ;  /* 0x000000111a067212 */ /* 0x000fc800078e9606 */
[----:B------:R-:W-:-:S05]  /*3b00*/  LOP3.LUT R27, R6, R7, RZ, 0x3c, !PT ;  /* 0x00000007061b7212 */ /* 0x000fca00078e3cff */
[----:B------:R-:W-:-:S05]  /*3b10*/  IMAD.IADD R6, R27, 0x1, R18 ;  /* 0x000000011b067824 */ /* 0x000fca00078e0212 */
[----:B------:R-:W-:Y:S02]  /*3b20*/  LOP3.LUT R16, R6, 0x1, RZ, 0xc0, !PT ;  /* 0x0000000106107812 */ /* 0x000fe400078ec0ff */
[----:B------:R-:W1:Y:S02]  /*3b30*/  LDC.64 R6, c[0x0][0x388] ;  /* 0x0000e200ff067b82 */ /* 0x000e640000000a00 */
[----:B------:R-:W-:-:S04]  /*3b40*/  ISETP.NE.U32.AND P0, PT, R16, 0x1, PT ;  /* 0x000000011000780c */ /* 0x000fc80003f05070 */
[----:B------:R-:W-:-:S05]  /*3b50*/  SEL R16, R33, R8, !P0 ;  /* 0x0000000821107207 */ /* 0x000fca0004000000 */
[----:B------:R-:W-:-:S05]  /*3b60*/  IMAD R16, R16, R5, RZ ;  /* 0x0000000510107224 */ /* 0x000fca00078e02ff */
[----:B------:R-:W-:-:S04]  /*3b70*/  IADD3 R17, P0, PT, R16, UR4, RZ ;  /* 0x0000000410117c10 */ /* 0x000fc8000ff1e0ff */
[----:B------:R-:W-:Y:S02]  /*3b80*/  LEA.HI.X.SX32 R28, R16, UR5, 0x1, P0 ;  /* 0x00000005101c7c11 */ /* 0x000fe400080f0eff */
[----:B0-----:R-:W-:Y:S01]  /*3b90*/  LEA R16, P0, R17, UR10, 0x3 ;  /* 0x0000000a11107c11 */ /* 0x001fe2000f8018ff */
[----:B-1----:R-:W-:-:S03]  /*3ba0*/  IMAD.WIDE R6, R3, 0x8, R6 ;  /* 0x0000000803067825 */ /* 0x002fc600078e0206 */
[----:B------:R-:W-:Y:S02]  /*3bb0*/  LEA.HI.X R17, R17, UR11, R28, 0x3, P0 ;  /* 0x0000000b11117c11 */ /* 0x000fe400080f1c1c */
[----:B--2---:R0:W-:Y:S04]  /*3bc0*/  STG.E.64 desc[UR8][R6.64], R10 ;  /* 0x0000000a06007986 */ /* 0x0041e8000c101b08 */
[----:B------:R-:W2:Y:S01]  /*3bd0*/  LDG.E.64 R16, desc[UR8][R16.64+0x8] ;  /* 0x0000080810107981 */ /* 0x000ea2000c1e1b00 */
[----:B------:R-:W-:-:S04]  /*3be0*/  SHF.R.U32.HI R19, RZ, 0x2, R22 ;  /* 0x00000002ff137819 */ /* 0x000fc80000011616 */
[----:B------:R-:W-:Y:S01]  /*3bf0*/  LOP3.LUT R19, R19, R22, RZ, 0x3c, !PT ;  /* 0x0000001613137212 */ /* 0x000fe200078e3cff */
[----:B------:R-:W-:-:S04]  /*3c00*/  IMAD.SHL.U32 R22, R27, 0x10, RZ ;  /* 0x000000101b167824 */ /* 0x000fc800078e00ff */
[----:B------:R-:W-:-:S05]  /*3c10*/  IMAD.SHL.U32 R23, R19, 0x2, RZ ;  /* 0x0000000213177824 */ /* 0x000fca00078e00ff */
[----:B------:R-:W-:-:S04]  /*3c20*/  LOP3.LUT R22, R27, R22, R23, 0x96, !PT ;  /* 0x000000161b167212 */ /* 0x000fc800078e9617 */
[----:B------:R-:W-:-:S04]  /*3c30*/  LOP3.LUT R23, R22, R19, RZ, 0x3c, !PT ;  /* 0x0000001316177212 */ /* 0x000fc800078e3cff */
[----:B------:R-:W-:-:S04]  /*3c40*/  IADD3 R19, PT, PT, R23, R18, RZ ;  /* 0x0000001217137210 */ /* 0x000fc80007ffe0ff */
[----:B------:R-:W-:-:S04]  /*3c50*/  LOP3.LUT R19, R19, 0x1, RZ, 0xc0, !PT ;  /* 0x0000000113137812 */ /* 0x000fc800078ec0ff */
[----:B------:R-:W-:-:S04]  /*3c60*/  ISETP.NE.U32.AND P0, PT, R19, 0x1, PT ;  /* 0x000000011300780c */ /* 0x000fc80003f05070 */
[----:B0-----:R-:W-:-:S05]  /*3c70*/  SEL R10, R8, R33, !P0 ;  /* 0x00000021080a7207 */ /* 0x001fca0004000000 */
[----:B------:R-:W-:-:S05]  /*3c80*/  IMAD R10, R10, R5, RZ ;  /* 0x000000050a0a7224 */ /* 0x000fca00078e02ff */
[----:B------:R-:W-:-:S04]  /*3c90*/  IADD3 R11, P0, PT, R10, UR4, RZ ;  /* 0x000000040a0b7c10 */ /* 0x000fc8000ff1e0ff */
[----:B------:R-:W-:Y:S02]  /*3ca0*/  LEA.HI.X.SX32 R22, R10, UR5, 0x1, P0 ;  /* 0x000000050a167c11 */ /* 0x000fe400080f0eff */
[----:B------:R-:W-:-:S04]  /*3cb0*/  LEA R10, P0, R11, UR10, 0x3 ;  /* 0x0000000a0b0a7c11 */ /* 0x000fc8000f8018ff */
[----:B------:R-:W-:Y:S02]  /*3cc0*/  LEA.HI.X R11, R11, UR11, R22, 0x3, P0 ;  /* 0x0000000b0b0b7c11 */ /* 0x000fe400080f1c16 */
[----:B------:R-:W-:Y:S01]  /*3cd0*/  SHF.R.U32.HI R19, RZ, 0x2, R24 ;  /* 0x00000002ff137819 */ /* 0x000fe20000011618 */
[----:B--2---:R0:W-:Y:S04]  /*3ce0*/  STG.E.64 desc[UR8][R6.64+0x8], R16 ;  /* 0x0000081006007986 */ /* 0x0041e8000c101b08 */
[----:B------:R-:W2:Y:S01]  /*3cf0*/  LDG.E.64 R10, desc[UR8][R10.64+0x10] ;  /* 0x000010080a0a7981 */ /* 0x000ea2000c1e1b00 */
[----:B------:R-:W-:Y:S01]  /*3d00*/  LOP3.LUT R22, R19, R24, RZ, 0x3c, !PT ;  /* 0x0000001813167212 */ /* 0x000fe200078e3cff */
[----:B------:R-:W-:-:S04]  /*3d10*/  IMAD.SHL.U32 R24, R23, 0x10, RZ ;  /* 0x0000001017187824 */ /* 0x000fc800078e00ff */
[----:B------:R-:W-:-:S05]  /*3d20*/  IMAD.SHL.U32 R19, R22, 0x2, RZ ;  /* 0x0000000216137824 */ /* 0x000fca00078e00ff */
[----:B------:R-:W-:Y:S01]  /*3d30*/  LOP3.LUT R29, R23, R24, R19, 0x96, !PT ;  /* 0x00000018171d7212 */ /* 0x000fe200078e9613 */
[----:B------:R-:W-:-:S03]  /*3d40*/  IMAD.MOV.U32 R19, RZ, RZ, R25 ;  /* 0x000000ffff137224 */ /* 0x000fc600078e0019 */
[----:B------:R-:W-:-:S05]  /*3d50*/  LOP3.LUT R25, R29, R22, RZ, 0x3c, !PT ;  /* 0x000000161d197212 */ /* 0x000fca00078e3cff */
[----:B------:R-:W-:-:S05]  /*3d60*/  IMAD.IADD R22, R25, 0x1, R18 ;  /* 0x0000000119167824 */ /* 0x000fca00078e0212 */
[----:B------:R-:W-:-:S04]  /*3d70*/  LOP3.LUT R22, R22, 0x1, RZ, 0xc0, !PT ;  /* 0x0000000116167812 */ /* 0x000fc800078ec0ff */
[----:B------:R-:W-:-:S04]  /*3d80*/  ISETP.NE.U32.AND P0, PT, R22, 0x1, PT ;  /* 0x000000011600780c */ /* 0x000fc80003f05070 */
[----:B0-----:R-:W-:-:S05]  /*3d90*/  SEL R16, R33, R8, !P0 ;  /* 0x0000000821107207 */ /* 0x001fca0004000000 */
[----:B------:R-:W-:-:S05]  /*3da0*/  IMAD R16, R16, R5, RZ ;  /* 0x0000000510107224 */ /* 0x000fca00078e02ff */
[----:B------:R-:W-:-:S04]  /*3db0*/  IADD3 R17, P0, PT, R16, UR4, RZ ;  /* 0x0000000410117c10 */ /* 0x000fc8000ff1e0ff */
[----:B------:R-:W-:Y:S02]  /*3dc0*/  LEA.HI.X.SX32 R22, R16, UR5, 0x1, P0 ;  /* 0x0000000510167c11 */ /* 0x000fe400080f0eff */
[----:B------:R-:W-:-:S04]  /*3dd0*/  LEA R16, P0, R17, UR10, 0x3 ;  /* 0x0000000a11107c11 */ /* 0x000fc8000f8018ff */
[----:B------:R-:W-:Y:S01]  /*3de0*/  LEA.HI.X R17, R17, UR11, R22, 0x3, P0 ;  /* 0x0000000b11117c11 */ /* 0x000fe200080f1c16 */
[----:B--2---:R1:W-:Y:S05]  /*3df0*/  STG.E.64 desc[UR8][R6.64+0x10], R10 ;  /* 0x0000100a06007986 */ /* 0x0043ea000c101b08 */
[----:B------:R-:W2:Y:S01]  /*3e00*/  LDG.E.64 R16, desc[UR8][R16.64+0x18] ;  /* 0x0000180810107981 */ /* 0x000ea2000c1e1b00 */
[----:B------:R-:W-:Y:S01]  /*3e10*/  VIADD R9, R9, 0x4 ;  /* 0x0000000409097836 */ /* 0x000fe20000000000 */
[----:B------:R-:W-:Y:S01]  /*3e20*/  UIADD3 UR4, UP0, UPT, UR4, 0x4, URZ ;  /* 0x0000000404047890 */ /* 0x000fe2000ff1e0ff */
[----:B------:R-:W-:Y:S01]  /*3e30*/  VIADD R18, R18, 0x161f14 ;  /* 0x00161f1412127836 */ /* 0x000fe20000000000 */
[----:B------:R-:W-:Y:S01]  /*3e40*/  IADD3 R3, PT, PT, R3, 0x4, RZ ;  /* 0x0000000403037810 */ /* 0x000fe20007ffe0ff */
[----:B------:R-:W-:Y:S01]  /*3e50*/  IMAD.MOV.U32 R28, RZ, RZ, R26 ;  /* 0x000000ffff1c7224 */ /* 0x000fe200078e001a */
[----:B------:R-:W-:Y:S01]  /*3e60*/  ISETP.NE.AND P0, PT, R9, RZ, PT ;  /* 0x000000ff0900720c */ /* 0x000fe20003f05270 */
[----:B------:R-:W-:Y:S01]  /*3e70*/  UIADD3.X UR5, UPT, UPT, URZ, UR5, URZ, UP0, !UPT ;  /* 0x00000005ff057290 */ /* 0x000fe200087fe4ff */
[----:B------:R-:W-:-:S02]  /*3e80*/  IMAD.MOV.U32 R22, RZ, RZ, R27 ;  /* 0x000000ffff167224 */ /* 0x000fc400078e001b */
[----:B------:R-:W-:Y:S01]  /*3e90*/  IMAD.MOV.U32 R24, RZ, RZ, R23 ;  /* 0x000000ffff187224 */ /* 0x000fe200078e0017 */
[----:B--2---:R1:W-:Y:S08]  /*3ea0*/  STG.E.64 desc[UR8][R6.64+0x18], R16 ;  /* 0x0000181006007986 */ /* 0x0043f0000c101b08 */
[----:B------:R-:W-:Y:S05]  /*3eb0*/  @P0 BRA `(.L_x_25) ;  /* 0xfffffff800c40947 */ /* 0x000fea000383ffff */
[----:B------:R-:W-:-:S07]  /*3ec0*/  IMAD.MOV.U32 R24, RZ, RZ, R23 ;  /* 0x000000ffff187224 */ /* 0x000fce00078e0017 */
.L_x_24:
[----:B-1----:R-:W-:-:S13]  /*3ed0*/  LOP3.LUT P0, R6, R5, 0x3, RZ, 0xc0, !PT ;  /* 0x0000000305067812 */ /* 0x002fda000780c0ff */
[----:B------:R-:W-:Y:S05]  /*3ee0*/  @!P0 BRA `(.L_x_26) ;  /* 0x0000000000848947 */ /* 0x000fea0003800000 */
[----:B------:R-:W-:Y:S02]  /*3ef0*/  VIADD R18, R18, 0x587c5 ;  /* 0x000587c512127836 */ /* 0x000fe40000000000 */
[----:B------:R-:W-:Y:S02]  /*3f00*/  IMAD.MOV R6, RZ, RZ, -R6 ;  /* 0x000000ffff067224 */ /* 0x000fe400078e0a06 */
[----:B------:R-:W-:-:S07]  /*3f10*/  IMAD R3, R0, R5, R4 ;  /* 0x0000000500037224 */ /* 0x000fce00078e0204 */
.L_x_27:
[----:B0-----:R-:W-:Y:S02]  /*3f20*/  SHF.R.U32.HI R10, RZ, 0x2, R19 ;  /* 0x00000002ff0a7819 */ /* 0x001fe40000011613 */
[----:B------:R-:W-:Y:S02]  /*3f30*/  SHF.L.U32 R7, R25, 0x4, RZ ;  /* 0x0000000419077819 */ /* 0x000fe400000006ff */
[----:B------:R-:W-:-:S05]  /*3f40*/  LOP3.LUT R10, R10, R19, RZ, 0x3c, !PT ;  /* 0x000000130a0a7212 */ /* 0x000fca00078e3cff */
[----:B------:R-:W-:-:S05]  /*3f50*/  IMAD.SHL.U32 R16, R10, 0x2, RZ ;  /* 0x000000020a107824 */ /* 0x000fca00078e00ff */
[----:B------:R-:W-:-:S04]  /*3f60*/  LOP3.LUT R7, R25, R7, R16, 0x96, !PT ;  /* 0x0000000719077212 */ /* 0x000fc800078e9610 */
[----:B------:R-:W-:Y:S02]  /*3f70*/  LOP3.LUT R7, R7, R10, RZ, 0x3c, !PT ;  /* 0x0000000a07077212 */ /* 0x000fe400078e3cff */
[----:B-----5:R-:W0:Y:S03]  /*3f80*/  LDC.64 R10, c[0x0][0x380] ;  /* 0x0000e000ff0a7b82 */ /* 0x020e260000000a00 */
[----:B------:R-:W-:-:S05]  /*3f90*/  IMAD.IADD R9, R7, 0x1, R18 ;  /* 0x0000000107097824 */ /* 0x000fca00078e0212 */
[----:B------:R-:W-:-:S04]  /*3fa0*/  LOP3.LUT R9, R9, 0x1, RZ, 0xc0, !PT ;  /* 0x0000000109097812 */ /* 0x000fc800078ec0ff */
[----:B------:R-:W-:-:S04]  /*3fb0*/  ISETP.NE.U32.AND P0, PT, R9, 0x1, PT ;  /* 0x000000010900780c */ /* 0x000fc80003f05070 */
[----:B------:R-:W-:-:S05]  /*3fc0*/  SEL R9, R33, R8, !P0 ;  /* 0x0000000821097207 */ /* 0x000fca0004000000 */
[----:B------:R-:W-:-:S04]  /*3fd0*/  IMAD R9, R9, R5, R4 ;  /* 0x0000000509097224 */ /* 0x000fc800078e0204 */
[----:B0-----:R-:W-:Y:S02]  /*3fe0*/  IMAD.WIDE R16, R9, 0x8, R10 ;  /* 0x0000000809107825 */ /* 0x001fe400078e020a */
[----:B------:R-:W0:Y:S04]  /*3ff0*/  LDC.64 R10, c[0x0][0x388] ;  /* 0x0000e200ff0a7b82 */ /* 0x000e280000000a00 */
[----:B------:R-:W2:Y:S01]  /*4000*/  LDG.E.64 R16, desc[UR8][R16.64] ;  /* 0x0000000810107981 */ /* 0x000ea2000c1e1b00 */
[----:B------:R-:W-:Y:S02]  /*4010*/  VIADD R6, R6, 0x1 ;  /* 0x0000000106067836 */ /* 0x000fe40000000000 */
[----:B------:R-:W-:Y:S02]  /*4020*/  IMAD.MOV.U32 R19, RZ, RZ, R26 ;  /* 0x000000ffff137224 */ /* 0x000fe400078e001a */
[----:B------:R-:W-:Y:S01]  /*4030*/  IMAD.MOV.U32 R26, RZ, RZ, R27 ;  /* 0x000000ffff1a7224 */ /* 0x000fe200078e001b */
[----:B------:R-:W-:Y:S01]  /*4040*/  ISETP.NE.AND P0, PT, R6, RZ, PT ;  /* 0x000000ff0600720c */ /* 0x000fe20003f05270 */
[----:B------:R-:W-:-:S02]  /*4050*/  IMAD.MOV.U32 R27, RZ, RZ, R24 ;  /* 0x000000ffff1b7224 */ /* 0x000fc400078e0018 */
[----:B------:R-:W-:Y:S02]  /*4060*/  IMAD.MOV.U32 R9, RZ, RZ, R18 ;  /* 0x000000ffff097224 */ /* 0x000fe400078e0012 */
[----:B------:R-:W-:Y:S02]  /*4070*/  IMAD.MOV.U32 R24, RZ, RZ, R25 ;  /* 0x000000ffff187224 */ /* 0x000fe400078e0019 */
[----:B------:R-:W-:Y:S02]  /*4080*/  IMAD.MOV.U32 R25, RZ, RZ, R7 ;  /* 0x000000ffff197224 */ /* 0x000fe400078e0007 */
[----:B------:R-:W-:Y:S02]  /*4090*/  VIADD R18, R18, 0x587c5 ;  /* 0x000587c512127836 */ /* 0x000fe40000000000 */
[----:B------:R-:W-:Y:S02]  /*40a0*/  VIADD R4, R4, 0x1 ;  /* 0x0000000104047836 */ /* 0x000fe40000000000 */
[C---:B0-----:R-:W-:Y:S01]  /*40b0*/  IMAD.WIDE R10, R3.reuse, 0x8, R10 ;  /* 0x00000008030a7825 */ /* 0x041fe200078e020a */
[----:B------:R-:W-:-:S04]  /*40c0*/  IADD3 R3, PT, PT, R3, 0x1, RZ ;  /* 0x0000000103037810 */ /* 0x000fc80007ffe0ff */
[----:B--2---:R0:W-:Y:S01]  /*40d0*/  STG.E.64 desc[UR8][R10.64], R16 ;  /* 0x000000100a007986 */ /* 0x0041e2000c101b08 */
[----:B------:R-:W-:Y:S05]  /*40e0*/  @P0 BRA `(.L_x_27) ;  /* 0xfffffffc008c0947 */ /* 0x000fea000383ffff */
[----:B------:R-:W-:-:S07]  /*40f0*/  IMAD.MOV.U32 R18, RZ, RZ, R9 ;  /* 0x000000ffff127224 */ /* 0x000fce00078e0009 */
.L_x_26:
[C---:B------:R-:W-:Y:S01]  /*4100*/  ISETP.GE.U32.AND P0, PT, R5.reuse, 0x4, PT ;  /* 0x000000040500780c */ /* 0x040fe20003f06070 */
[----:B------:R-:W-:Y:S02]  /*4110*/  IMAD R9, R0, R5, RZ ;  /* 0x0000000500097224 */ /* 0x000fe400078e02ff */
[----:B------:R-:W-:Y:S01]  /*4120*/  HFMA2 R0, -RZ, RZ, 0, 0 ;  /* 0x00000000ff007431 */ /* 0x000fe200000001ff */
[----:B------:R-:W-:-:S09]  /*4130*/  LOP3.LUT R3, R5, 0x3, RZ, 0xc0, !PT ;  /* 0x0000000305037812 */ /* 0x000fd200078ec0ff */
[----:B------:R-:W-:Y:S05]  /*4140*/  @!P0 BRA `(.L_x_28) ;  /* 0x0000000c00708947 */ /* 0x000fea0003800000 */
[----:B------:R-:W1:Y:S01]  /*4150*/  LDC.64 R6, c[0x0][0x388] ;  /* 0x0000e200ff067b82 */ /* 0x000e620000000a00 */
[----:B------:R-:W-:Y:S01]  /*4160*/  LOP3.LUT R0, R5, 0x7ffffffc, RZ, 0xc0, !PT ;  /* 0x7ffffffc05007812 */ /* 0x000fe200078ec0ff */
[----:B0----5:R-:W-:-:S04]  /*4170*/  IMAD.MOV.U32 R11, RZ, RZ, R9 ;  /* 0x000000ffff0b7224 */ /* 0x021fc800078e0009 */
[----:B------:R-:W-:Y:S01]  /*4180*/  IMAD.MOV R23, RZ, RZ, -R0 ;  /* 0x000000ffff177224 */ /* 0x000fe200078e0a00 */
[----:B-1----:R-:W-:-:S05]  /*4190*/  IADD3 R4, P0, PT, R6, 0x10, RZ ;  /* 0x0000001006047810 */ /* 0x002fca0007f1e0ff */
[----:B------:R-:W-:-:S08]  /*41a0*/  IMAD.X R5, RZ, RZ, R7, P0 ;  /* 0x000000ffff057224 */ /* 0x000fd000000e0607 */
.L_x_37:
[----:B0-----:R-:W-:Y:S01]  /*41b0*/  SHF.R.U32.HI R6, RZ, 0x2, R19 ;  /* 0x00000002ff067819 */ /* 0x001fe20000011613 */
[----:B------:R-:W0:Y:S01]  /*41c0*/  LDC R10, c[0x0][0x3b0] ;  /* 0x0000ec00ff0a7b82 */ /* 0x000e220000000800 */
[----:B------:R-:W-:Y:S01]  /*41d0*/  VIADD R29, R18, 0x587c5 ;  /* 0x000587c5121d7836 */ /* 0x000fe20000000000 */
[----:B------:R-:W-:Y:S01]  /*41e0*/  BSSY.RECONVERGENT B0, `(.L_x_29) ;  /* 0x0000032000007945 */ /* 0x000fe20003800200 */
[----:B------:R-:W-:Y:S01]  /*41f0*/  LOP3.LUT R19, R6, R19, RZ, 0x3c, !PT ;  /* 0x0000001306137212 */ /* 0x000fe200078e3cff */
[----:B------:R-:W-:Y:S02]  /*4200*/  IMAD.SHL.U32 R6, R25, 0x10, RZ ;  /* 0x0000001019067824 */ /* 0x000fe400078e00ff */
[----:B------:R-:W-:Y:S02]  /*4210*/  IMAD.MOV.U32 R8, RZ, RZ, 0x2f800000 ;  /* 0x2f800000ff087424 */ /* 0x000fe400078e00ff */
[----:B------:R-:W-:Y:S02]  /*4220*/  IMAD.SHL.U32 R7, R19, 0x2, RZ ;  /* 0x0000000213077824 */ /* 0x000fe400078e00ff */
[----:B------:R-:W-:-:S02]  /*4230*/  IMAD.MOV.U32 R28, RZ, RZ, R24 ;  /* 0x000000ffff1c7224 */ /* 0x000fc400078e0018 */
[----:B------:R-:W-:Y:S01]  /*4240*/  IMAD.MOV.U32 R30, RZ, RZ, R27 ;  /* 0x000000ffff1e7224 */ /* 0x000fe200078e001b */
[----:B------:R-:W-:-:S04]  /*4250*/  LOP3.LUT R6, R25, R6, R7, 0x96, !PT ;  /* 0x0000000619067212 */ /* 0x000fc800078e9607 */
[----:B------:R-:W-:-:S04]  /*4260*/  LOP3.LUT R22, R6, R19, RZ, 0x3c, !PT ;  /* 0x0000001306167212 */ /* 0x000fc800078e3cff */
[----:B------:R-:W-:Y:S01]  /*4270*/  IADD3 R6, PT, PT, R22, R29, RZ ;  /* 0x0000001d16067210 */ /* 0x000fe20007ffe0ff */
[----:B------:R-:W-:-:S03]  /*4280*/  IMAD.MOV.U32 R16, RZ, RZ, R22 ;  /* 0x000000ffff107224 */ /* 0x000fc600078e0016 */
[----:B------:R-:W-:-:S05]  /*4290*/  I2FP.F32.U32 R7, R6 ;  /* 0x0000000600077245 */ /* 0x000fca0000201000 */
[----:B------:R-:W-:-:S05]  /*42a0*/  FFMA R7, R7, R8, 1.1641532182693481445e-10 ;  /* 0x2f00000007077423 */ /* 0x000fca0000000008 */
[----:B0-----:R-:W-:Y:S01]  /*42b0*/  FSETP.GEU.AND P0, PT, R7, R10, PT ;  /* 0x0000000a0700720b */ /* 0x001fe20003f0e000 */
[----:B------:R-:W-:-:S12]  /*42c0*/  IMAD.WIDE R6, R11, 0x8, R4 ;  /* 0x000000080b067825 */ /* 0x000fd800078e0204 */
[----:B------:R-:W-:Y:S05]  /*42d0*/  @P0 BRA `(.L_x_30) ;  /* 0x0000000000880947 */ /* 0x000fea0003800000 */
[----:B------:R-:W0:Y:S01]  /*42e0*/  LDCU UR4, c[0x3][0x60] ;  /* 0x00c00c00ff0477ac */ /* 0x000e220008000800 */
[----:B------:R-:W-:Y:S01]  /*42f0*/  SHF.R.U32.HI R17, RZ, 0x2, R26 ;  /* 0x00000002ff117819 */ /* 0x000fe2000001161a */
[----:B------:R-:W-:Y:S01]  /*4300*/  VIADD R29, R18, 0xb0f8a ;  /* 0x000b0f8a121d7836 */ /* 0x000fe20000000000 */
[----:B------:R-:W-:Y:S01]  /*4310*/  SHF.L.U32 R16, R22, 0x4, RZ ;  /* 0x0000000416107819 */ /* 0x000fe200000006ff */
[----:B------:R-:W-:Y:S01]  /*4320*/  IMAD.MOV.U32 R18, RZ, RZ, RZ ;  /* 0x000000ffff127224 */ /* 0x000fe200078e00ff */
[----:B------:R-:W-:-:S05]  /*4330*/  LOP3.LUT R17, R17, R26, RZ, 0x3c, !PT ;  /* 0x0000001a11117212 */ /* 0x000fca00078e3cff */
[----:B------:R-:W-:-:S05]  /*4340*/  IMAD.SHL.U32 R26, R17, 0x2, RZ ;  /* 0x00000002111a7824 */ /* 0x000fca00078e00ff */
[----:B------:R-:W-:Y:S01]  /*4350*/  LOP3.LUT R17, R17, R26, R16, 0x96, !PT ;  /* 0x0000001a11117212 */ /* 0x000fe200078e9610 */
[----:B0-----:R-:W0:Y:S03]  /*4360*/  I2F.U32.RP R28, UR4 ;  /* 0x00000004001c7d06 */ /* 0x001e260008209000 */
[----:B------:R-:W-:Y:S02]  /*4370*/  LOP3.LUT R16, R17, R22, RZ, 0x3c, !PT ;  /* 0x0000001611107212 */ /* 0x000fe400078e3cff */
[----:B------:R-:W-:-:S03]  /*4380*/  ISETP.NE.U32.AND P1, PT, RZ, UR4, PT ;  /* 0x00000004ff007c0c */ /* 0x000fc6000bf25070 */
[----:B------:R-:W-:Y:S01]  /*4390*/  IMAD.IADD R17, R16, 0x1, R29 ;  /* 0x0000000110117824 */ /* 0x000fe200078e021d */
[----:B0-----:R-:W0:Y:S02]  /*43a0*/  MUFU.RCP R28, R28 ;  /* 0x0000001c001c7308 */ /* 0x001e240000001000 */
[----:B0-----:R-:W-:-:S06]  /*43b0*/  VIADD R19, R28, 0xffffffe ;  /* 0x0ffffffe1c137836 */ /* 0x001fcc0000000000 */
[----:B------:R-:W0:Y:S02]  /*43c0*/  F2I.FTZ.U32.TRUNC.NTZ R19, R19 ;  /* 0x0000001300137305 */ /* 0x000e24000021f000 */
[----:B0-----:R-:W-:-:S04]  /*43d0*/  IMAD.MOV R31, RZ, RZ, -R19 ;  /* 0x000000ffff1f7224 */ /* 0x001fc800078e0a13 */
[----:B------:R-:W-:-:S04]  /*43e0*/  IMAD R31, R31, UR4, RZ ;  /* 0x000000041f1f7c24 */ /* 0x000fc8000f8e02ff */
[----:B------:R-:W-:-:S06]  /*43f0*/  IMAD.HI.U32 R18, R19, R31, R18 ;  /* 0x0000001f13127227 */ /* 0x000fcc00078e0012 */
[----:B------:R-:W-:-:S04]  /*4400*/  IMAD.HI.U32 R18, R18, R17, RZ ;  /* 0x0000001112127227 */ /* 0x000fc800078e00ff */
[----:B------:R-:W-:-:S04]  /*4410*/  IMAD.MOV R18, RZ, RZ, -R18 ;  /* 0x000000ffff127224 */ /* 0x000fc800078e0a12 */
[----:B------:R-:W-:Y:S02]  /*4420*/  IMAD R17, R18, UR4, R17 ;  /* 0x0000000412117c24 */ /* 0x000fe4000f8e0211 */
[----:B------:R-:W0:Y:S03]  /*4430*/  LDC.64 R18, c[0x0][0x398] ;  /* 0x0000e600ff127b82 */ /* 0x000e260000000a00 */
[----:B------:R-:W-:-:S13]  /*4440*/  ISETP.GE.U32.AND P0, PT, R17, UR4, PT ;  /* 0x0000000411007c0c */ /* 0x000fda000bf06070 */
[----:B------:R-:W-:-:S05]  /*4450*/  @P0 VIADD R17, R17, -UR4 ;  /* 0x8000000411110c36 */ /* 0x000fca0008000000 */
[----:B------:R-:W-:-:S13]  /*4460*/  ISETP.GE.U32.AND P0, PT, R17, UR4, PT ;  /* 0x0000000411007c0c */ /* 0x000fda000bf06070 */
[----:B------:R-:W-:Y:S02]  /*4470*/  @P0 IADD3 R17, PT, PT, R17, -UR4, RZ ;  /* 0x8000000411110c10 */ /* 0x000fe4000fffe0ff */
[----:B------:R-:W-:-:S05]  /*4480*/  @!P1 LOP3.LUT R17, RZ, UR4, RZ, 0x33, !PT ;  /* 0x00000004ff119c12 */ /* 0x000fca000f8e33ff */
[----:B0-----:R-:W-:-:S06]  /*4490*/  IMAD.WIDE R18, R17, 0x8, R18 ;  /* 0x0000000811127825 */ /* 0x001fcc00078e0212 */
[----:B------:R-:W2:Y:S01]  /*44a0*/  LDG.E.64 R18, desc[UR8][R18.64] ;  /* 0x0000000812127981 */ /* 0x000ea2000c1e1b00 */
[----:B------:R-:W-:Y:S02]  /*44b0*/  IMAD.MOV.U32 R28, RZ, RZ, R25 ;  /* 0x000000ffff1c7224 */ /* 0x000fe400078e0019 */
[----:B------:R-:W-:Y:S02]  /*44c0*/  IMAD.MOV.U32 R30, RZ, RZ, R24 ;  /* 0x000000ffff1e7224 */ /* 0x000fe400078e0018 */
[----:B------:R-:W-:Y:S02]  /*44d0*/  IMAD.MOV.U32 R25, RZ, RZ, R22 ;  /* 0x000000ffff197224 */ /* 0x000fe400078e0016 */
[----:B------:R-:W-:Y:S01]  /*44e0*/  IMAD.MOV.U32 R26, RZ, RZ, R27 ;  /* 0x000000ffff1a7224 */ /* 0x000fe200078e001b */
[----:B--2---:R0:W-:Y:S06]  /*44f0*/  STG.E.64 desc[UR8][R6.64+-0x10], R18 ;  /* 0xfffff01206007986 */ /* 0x0041ec000c101b08 */
.L_x_30:
[----:B------:R-:W-:Y:S05]  /*4500*/  BSYNC.RECONVERGENT B0 ;  /* 0x0000000000007941 */ /* 0x000fea0003800200 */
.L_x_29:
[----:B------:R-:W-:Y:S01]  /*4510*/  SHF.R.U32.HI R17, RZ, 0x2, R26 ;  /* 0x00000002ff117819 */ /* 0x000fe2000001161a */
[----:B------:R-:W-:Y:S01]  /*4520*/  BSSY.RECONVERGENT B0, `(.L_x_31) ;  /* 0x0000032000007945 */ /* 0x000fe20003800200 */
[----:B------:R-:W-:Y:S01]  /*4530*/  IADD3 R22, PT, PT, R29, 0x587c5, RZ ;  /* 0x000587c51d167810 */ /* 0x000fe20007ffe0ff */
[----:B------:R-:W-:Y:S01]  /*4540*/  IMAD.MOV.U32 R27, RZ, RZ, R16 ;  /* 0x000000ffff1b7224 */ /* 0x000fe200078e0010 */
[----:B------:R-:W-:Y:S01]  /*4550*/  LOP3.LUT R26, R17, R26, RZ, 0x3c, !PT ;  /* 0x0000001a111a7212 */ /* 0x000fe200078e3cff */
[----:B------:R-:W-:Y:S02]  /*4560*/  IMAD.SHL.U32 R17, R16, 0x10, RZ ;  /* 0x0000001010117824 */ /* 0x000fe400078e00ff */
[----:B------:R-:W-:Y:S02]  /*4570*/  IMAD.MOV.U32 R32, RZ, RZ, R28 ;  /* 0x000000ffff207224 */ /* 0x000fe400078e001c */
[----:B0-----:R-:W-:-:S05]  /*4580*/  IMAD.SHL.U32 R18, R26, 0x2, RZ ;  /* 0x000000021a127824 */ /* 0x001fca00078e00ff */
[----:B------:R-:W-:-:S04]  /*4590*/  LOP3.LUT R17, R16, R17, R18, 0x96, !PT ;  /* 0x0000001110117212 */ /* 0x000fc800078e9612 */
[----:B------:R-:W-:Y:S01]  /*45a0*/  LOP3.LUT R31, R17, R26, RZ, 0x3c, !PT ;  /* 0x0000001a111f7212 */ /* 0x000fe200078e3cff */
[----:B------:R-:W-:-:S04]  /*45b0*/  IMAD.MOV.U32 R26, RZ, RZ, R25 ;  /* 0x000000ffff1a7224 */ /* 0x000fc800078e0019 */
[----:B------:R-:W-:-:S05]  /*45c0*/  IMAD.IADD R17, R31, 0x1, R22 ;  /* 0x000000011f117824 */ /* 0x000fca00078e0216 */
[----:B------:R-:W-:-:S05]  /*45d0*/  I2FP.F32.U32 R17, R17 ;  /* 0x0000001100117245 */ /* 0x000fca0000201000 */
[----:B------:R-:W-:-:S05]  /*45e0*/  FFMA R17, R17, R8, 1.1641532182693481445e-10 ;  /* 0x2f00000011117423 */ /* 0x000fca0000000008 */
[----:B------:R-:W-:Y:S01]  /*45f0*/  FSETP.GEU.AND P0, PT, R17, R10, PT ;  /* 0x0000000a1100720b */ /* 0x000fe20003f0e000 */
[----:B------:R-:W-:-:S12]  /*4600*/  IMAD.MOV.U32 R17, RZ, RZ, R31 ;  /* 0x000000ffff117224 */ /* 0x000fd800078e001f */
[----:B------:R-:W-:Y:S05]  /*4610*/  @P0 BRA `(.L_x_32) ;  /* 0x0000000000880947 */ /* 0x000fea0003800000 */
[----:B------:R-:W0:Y:S01]  /*4620*/  LDCU UR4, c[0x3][0x60] ;  /* 0x00c00c00ff0477ac */ /* 0x000e220008000800 */
[----:B------:R-:W-:Y:S01]  /*4630*/  SHF.R.U32.HI R17, RZ, 0x2, R30 ;  /* 0x00000002ff117819 */ /* 0x000fe2000001161e */
[----:B------:R-:W-:-:S03]  /*4640*/  IMAD.SHL.U32 R18, R31, 0x10, RZ ;  /* 0x000000101f127824 */ /* 0x000fc600078e00ff */
[----:B------:R-:W-:-:S05]  /*4650*/  LOP3.LUT R17, R17, R30, RZ, 0x3c, !PT ;  /* 0x0000001e11117212 */ /* 0x000fca00078e3cff */
[----:B------:R-:W-:-:S05]  /*4660*/  IMAD.SHL.U32 R22, R17, 0x2, RZ ;  /* 0x0000000211167824 */ /* 0x000fca00078e00ff */
[----:B------:R-:W-:Y:S01]  /*4670*/  LOP3.LUT R18, R17, R22, R18, 0x96, !PT ;  /* 0x0000001611127212 */ /* 0x000fe200078e9612 */
[----:B------:R-:W-:Y:S01]  /*4680*/  VIADD R22, R29, 0xb0f8a ;  /* 0x000b0f8a1d167836 */ /* 0x000fe20000000000 */
[----:B0-----:R-:W0:Y:S02]  /*4690*/  I2F.U32.RP R24, UR4 ;  /* 0x0000000400187d06 */ /* 0x001e240008209000 */
[----:B------:R-:W-:Y:S01]  /*46a0*/  LOP3.LUT R17, R18, R31, RZ, 0x3c, !PT ;  /* 0x0000001f12117212 */ /* 0x000fe200078e3cff */
[----:B------:R-:W-:Y:S01]  /*46b0*/  IMAD.MOV.U32 R18, RZ, RZ, RZ ;  /* 0x000000ffff127224 */ /* 0x000fe200078e00ff */
[----:B------:R-:W-:-:S04]  /*46c0*/  ISETP.NE.U32.AND P1, PT, RZ, UR4, PT ;  /* 0x00000004ff007c0c */ /* 0x000fc8000bf25070 */
[----:B0-----:R-:W0:Y:S02]  /*46d0*/  MUFU.RCP R24, R24 ;  /* 0x0000001800187308 */ /* 0x001e240000001000 */
[----:B0-----:R-:W-:-:S06]  /*46e0*/  VIADD R19, R24, 0xffffffe ;  /* 0x0ffffffe18137836 */ /* 0x001fcc0000000000 */
[----:B------:R-:W0:Y:S02]  /*46f0*/  F2I.FTZ.U32.TRUNC.NTZ R19, R19 ;  /* 0x0000001300137305 */ /* 0x000e24000021f000 */
[----:B0-----:R-:W-:-:S05]  /*4700*/  IADD3 R27, PT, PT, RZ, -R19, RZ ;  /* 0x80000013ff1b7210 */ /* 0x001fca0007ffe0ff */
[----:B------:R-:W-:-:S04]  /*4710*/  IMAD R27, R27, UR4, RZ ;  /* 0x000000041b1b7c24 */ /* 0x000fc8000f8e02ff */
[----:B------:R-:W-:-:S04]  /*4720*/  IMAD.HI.U32 R19, R19, R27, R18 ;  /* 0x0000001b13137227 */ /* 0x000fc800078e0012 */
[----:B------:R-:W-:-:S04]  /*4730*/  IMAD.IADD R18, R17, 0x1, R22 ;  /* 0x0000000111127824 */ /* 0x000fc800078e0216 */
[----:B------:R-:W-:-:S04]  /*4740*/  IMAD.HI.U32 R19, R19, R18, RZ ;  /* 0x0000001213137227 */ /* 0x000fc800078e00ff */
[----:B------:R-:W-:-:S04]  /*4750*/  IMAD.MOV R19, RZ, RZ, -R19 ;  /* 0x000000ffff137224 */ /* 0x000fc800078e0a13 */
[----:B------:R-:W-:Y:S02]  /*4760*/  IMAD R27, R19, UR4, R18 ;  /* 0x00000004131b7c24 */ /* 0x000fe4000f8e0212 */
[----:B------:R-:W0:Y:S03]  /*4770*/  LDC.64 R18, c[0x0][0x398] ;  /* 0x0000e600ff127b82 */ /* 0x000e260000000a00 */
[----:B------:R-:W-:-:S13]  /*4780*/  ISETP.GE.U32.AND P0, PT, R27, UR4, PT ;  /* 0x000000041b007c0c */ /* 0x000fda000bf06070 */
[----:B------:R-:W-:-:S04]  /*4790*/  @P0 IADD3 R27, PT, PT, R27, -UR4, RZ ;  /* 0x800000041b1b0c10 */ /* 0x000fc8000fffe0ff */
[----:B------:R-:W-:-:S13]  /*47a0*/  ISETP.GE.U32.AND P0, PT, R27, UR4, PT ;  /* 0x000000041b007c0c */ /* 0x000fda000bf06070 */
[----:B------:R-:W-:Y:S01]  /*47b0*/  @P0 VIADD R27, R27, -UR4 ;  /* 0x800000041b1b0c36 */ /* 0x000fe20008000000 */
        /* <DEDUP_REMOVED lines=8> */
.L_x_32:
[----:B------:R-:W-:Y:S05]  /*4840*/  BSYNC.RECONVERGENT B0 ;  /* 0x0000000000007941 */ /* 0x000fea0003800200 */
.L_x_31:
[----:B0-----:R-:W-:Y:S01]  /*4850*/  SHF.R.U32.HI R19, RZ, 0x2, R30 ;  /* 0x00000002ff137819 */ /* 0x001fe2000001161e */
[----:B------:R-:W-:Y:S01]  /*4860*/  IMAD.SHL.U32 R16, R17, 0x10, RZ ;  /* 0x0000001011107824 */ /* 0x000fe200078e00ff */
[----:B------:R-:W-:Y:S01]  /*4870*/  BSSY.RECONVERGENT B0, `(.L_x_33) ;  /* 0x0000031000007945 */ /* 0x000fe20003800200 */
[----:B------:R-:W-:Y:S01]  /*4880*/  IMAD.MOV.U32 R28, RZ, RZ, R27 ;  /* 0x000000ffff1c7224 */ /* 0x000fe200078e001b */
[----:B------:R-:W-:Y:S01]  /*4890*/  LOP3.LUT R19, R19, R30, RZ, 0x3c, !PT ;  /* 0x0000001e13137212 */ /* 0x000fe200078e3cff */
[----:B------:R-:W-:-:S03]  /*48a0*/  IMAD.MOV.U32 R30, RZ, RZ, R17 ;  /* 0x000000ffff1e7224 */ /* 0x000fc600078e0011 */
[----:B------:R-:W-:-:S04]  /*48b0*/  SHF.L.U32 R18, R19, 0x1, RZ ;  /* 0x0000000113127819 */ /* 0x000fc800000006ff */
[----:B------:R-:W-:Y:S01]  /*48c0*/  LOP3.LUT R18, R17, R16, R18, 0x96, !PT ;  /* 0x0000001011127212 */ /* 0x000fe200078e9612 */
[----:B------:R-:W-:-:S03]  /*48d0*/  VIADD R16, R22, 0x587c5 ;  /* 0x000587c516107836 */ /* 0x000fc60000000000 */
[----:B------:R-:W-:-:S05]  /*48e0*/  LOP3.LUT R31, R18, R19, RZ, 0x3c, !PT ;  /* 0x00000013121f7212 */ /* 0x000fca00078e3cff */
[----:B------:R-:W-:Y:S02]  /*48f0*/  IMAD.IADD R18, R31, 0x1, R16 ;  /* 0x000000011f127824 */ /* 0x000fe400078e0210 */
[----:B------:R-:W-:-:S03]  /*4900*/  IMAD.MOV.U32 R29, RZ, RZ, R31 ;  /* 0x000000ffff1d7224 */ /* 0x000fc600078e001f */
        /* <DEDUP_REMOVED lines=17> */
[----:B0-----:R-:W-:-:S06]  /*4a20*/  IADD3 R19, PT, PT, R24, 0xffffffe, RZ ;  /* 0x0ffffffe18137810 */ /* 0x001fcc0007ffe0ff */
[----:B------:R-:W0:Y:S02]  /*4a30*/  F2I.FTZ.U32.TRUNC.NTZ R19, R19 ;  /* 0x0000001300137305 */ /* 0x000e24000021f000 */
[----:B0-----:R-:W-:-:S04]  /*4a40*/  IMAD.MOV R28, RZ, RZ, -R19 ;  /* 0x000000ffff1c7224 */ /* 0x001fc800078e0a13 */
[----:B------:R-:W-:-:S04]  /*4a50*/  IMAD R25, R28, UR4, RZ ;  /* 0x000000041c197c24 */ /* 0x000fc8000f8e02ff */
[----:B------:R-:W-:-:S04]  /*4a60*/  IMAD.HI.U32 R19, R19, R25, R18 ;  /* 0x0000001913137227 */ /* 0x000fc800078e0012 */
[----:B------:R-:W-:-:S04]  /*4a70*/  IMAD.IADD R18, R29, 0x1, R16 ;  /* 0x000000011d127824 */ /* 0x000fc800078e0210 */
[----:B------:R-:W-:-:S05]  /*4a80*/  IMAD.HI.U32 R19, R19, R18, RZ ;  /* 0x0000001213137227 */ /* 0x000fca00078e00ff */
[----:B------:R-:W-:-:S05]  /*4a90*/  IADD3 R19, PT, PT, -R19, RZ, RZ ;  /* 0x000000ff13137210 */ /* 0x000fca0007ffe1ff */
[----:B------:R-:W-:Y:S02]  /*4aa0*/  IMAD R25, R19, UR4, R18 ;  /* 0x0000000413197c24 */ /* 0x000fe4000f8e0212 */
[----:B------:R-:W0:Y:S03]  /*4ab0*/  LDC.64 R18, c[0x0][0x398] ;  /* 0x0000e600ff127b82 */ /* 0x000e260000000a00 */
[----:B------:R-:W-:-:S13]  /*4ac0*/  ISETP.GE.U32.AND P0, PT, R25, UR4, PT ;  /* 0x0000000419007c0c */ /* 0x000fda000bf06070 */
[----:B------:R-:W-:-:S05]  /*4ad0*/  @P0 VIADD R25, R25, -UR4 ;  /* 0x8000000419190c36 */ /* 0x000fca0008000000 */
        /* <DEDUP_REMOVED lines=10> */
.L_x_34:
[----:B------:R-:W-:Y:S05]  /*4b80*/  BSYNC.RECONVERGENT B0 ;  /* 0x0000000000007941 */ /* 0x000fea0003800200 */
.L_x_33:
[----:B------:R-:W-:Y:S01]  /*4b90*/  SHF.R.U32.HI R17, RZ, 0x2, R32 ;  /* 0x00000002ff117819 */ /* 0x000fe20000011620 */
[----:B------:R-:W-:Y:S01]  /*4ba0*/  VIADD R23, R23, 0x4 ;  /* 0x0000000417177836 */ /* 0x000fe20000000000 */
[----:B------:R-:W-:Y:S01]  /*4bb0*/  SHF.L.U32 R18, R29, 0x4, RZ ;  /* 0x000000041d127819 */ /* 0x000fe200000006ff */
[----:B------:R-:W-:Y:S01]  /*4bc0*/  BSSY.RECONVERGENT B0, `(.L_x_35) ;  /* 0x0000032000007945 */ /* 0x000fe20003800200 */
[----:B------:R-:W-:Y:S01]  /*4bd0*/  LOP3.LUT R17, R17, R32, RZ, 0x3c, !PT ;  /* 0x0000002011117212 */ /* 0x000fe200078e3cff */
[----:B0-----:R-:W-:Y:S01]  /*4be0*/  IMAD.MOV.U32 R24, RZ, RZ, R29 ;  /* 0x000000ffff187224 */ /* 0x001fe200078e001d */
[----:B------:R-:W-:Y:S01]  /*4bf0*/  ISETP.NE.AND P1, PT, R23, RZ, PT ;  /* 0x000000ff1700720c */ /* 0x000fe20003f25270 */
[----:B------:R-:W-:Y:S01]  /*4c00*/  IMAD.MOV.U32 R27, RZ, RZ, R30 ;  /* 0x000000ffff1b7224 */ /* 0x000fe200078e001e */
[----:B------:R-:W-:Y:S01]  /*4c10*/  MOV R26, R28 ;  /* 0x0000001c001a7202 */ /* 0x000fe20000000f00 */
[----:B------:R-:W-:-:S05]  /*4c20*/  IMAD.SHL.U32 R22, R17, 0x2, RZ ;  /* 0x0000000211167824 */ /* 0x000fca00078e00ff */
[----:B------:R-:W-:Y:S01]  /*4c30*/  LOP3.LUT R22, R29, R18, R22, 0x96, !PT ;  /* 0x000000121d167212 */ /* 0x000fe200078e9616 */
[----:B------:R-:W-:-:S03]  /*4c40*/  VIADD R18, R16, 0x587c5 ;  /* 0x000587c510127836 */ /* 0x000fc60000000000 */
[----:B------:R-:W-:-:S05]  /*4c50*/  LOP3.LUT R31, R22, R17, RZ, 0x3c, !PT ;  /* 0x00000011161f7212 */ /* 0x000fca00078e3cff */
[----:B------:R-:W-:Y:S02]  /*4c60*/  IMAD.IADD R17, R31, 0x1, R18 ;  /* 0x000000011f117824 */ /* 0x000fe400078e0212 */
[----:B------:R-:W-:-:S03]  /*4c70*/  IMAD.MOV.U32 R25, RZ, RZ, R31 ;  /* 0x000000ffff197224 */ /* 0x000fc600078e001f */
[----:B------:R-:W-:-:S05]  /*4c80*/  I2FP.F32.U32 R17, R17 ;  /* 0x0000001100117245 */ /* 0x000fca0000201000 */
[----:B------:R-:W-:-:S05]  /*4c90*/  FFMA R17, R17, R8, 1.1641532182693481445e-10 ;  /* 0x2f00000011117423 */ /* 0x000fca0000000008 */
[----:B------:R-:W-:-:S13]  /*4ca0*/  FSETP.GEU.AND P0, PT, R17, R10, PT ;  /* 0x0000000a1100720b */ /* 0x000fda0003f0e000 */
[----:B------:R-:W-:Y:S05]  /*4cb0*/  @P0 BRA `(.L_x_36) ;  /* 0x0000000000880947 */ /* 0x000fea0003800000 */
[----:B------:R-:W0:Y:S01]  /*4cc0*/  LDCU UR4, c[0x3][0x60] ;  /* 0x00c00c00ff0477ac */ /* 0x000e220008000800 */
[----:B------:R-:W-:Y:S01]  /*4cd0*/  SHF.R.U32.HI R8, RZ, 0x2, R19 ;  /* 0x00000002ff087819 */ /* 0x000fe20000011613 */
[----:B------:R-:W-:Y:S02]  /*4ce0*/  VIADD R18, R16, 0xb0f8a ;  /* 0x000b0f8a10127836 */ /* 0x000fe40000000000 */
[----:B------:R-:W-:Y:S01]  /*4cf0*/  HFMA2 R16, -RZ, RZ, 0, 0 ;  /* 0x00000000ff107431 */ /* 0x000fe200000001ff */
[----:B------:R-:W-:Y:S01]  /*4d00*/  LOP3.LUT R19, R8, R19, RZ, 0x3c, !PT ;  /* 0x0000001308137212 */ /* 0x000fe200078e3cff */
[----:B------:R-:W-:-:S04]  /*4d10*/  IMAD.SHL.U32 R8, R31, 0x10, RZ ;  /* 0x000000101f087824 */ /* 0x000fc800078e00ff */
        /* <DEDUP_REMOVED lines=11> */
[----:B------:R-:W-:Y:S02]  /*4dd0*/  IMAD.HI.U32 R19, R17, R19, R16 ;  /* 0x0000001311137227 */ /* 0x000fe400078e0010 */
[----:B------:R-:W0:Y:S04]  /*4de0*/  LDC.64 R16, c[0x0][0x398] ;  /* 0x0000e600ff107b82 */ /* 0x000e280000000a00 */
[----:B------:R-:W-:-:S04]  /*4df0*/  IMAD.HI.U32 R10, R19, R8, RZ ;  /* 0x00000008130a7227 */ /* 0x000fc800078e00ff */
[----:B------:R-:W-:-:S04]  /*4e00*/  IMAD.MOV R19, RZ, RZ, -R10 ;  /* 0x000000ffff137224 */ /* 0x000fc800078e0a0a */
[----:B------:R-:W-:-:S05]  /*4e10*/  IMAD R19, R19, UR4, R8 ;  /* 0x0000000413137c24 */ /* 0x000fca000f8e0208 */
[----:B------:R-:W-:-:S13]  /*4e20*/  ISETP.GE.U32.AND P0, PT, R19, UR4, PT ;  /* 0x0000000413007c0c */ /* 0x000fda000bf06070 */
[----:B------:R-:W-:-:S05]  /*4e30*/  @P0 VIADD R19, R19, -UR4 ;  /* 0x8000000413130c36 */ /* 0x000fca0008000000 */
[----:B------:R-:W-:-:S13]  /*4e40*/  ISETP.GE.U32.AND P0, PT, R19, UR4, PT ;  /* 0x0000000413007c0c */ /* 0x000fda000bf06070 */
[----:B------:R-:W-:Y:S01]  /*4e50*/  @P0 VIADD R19, R19, -UR4 ;  /* 0x8000000413130c36 */ /* 0x000fe20008000000 */
[----:B------:R-:W-:-:S05]  /*4e60*/  @!P2 LOP3.LUT R19, RZ, UR4, RZ, 0x33, !PT ;  /* 0x00000004ff13ac12 */ /* 0x000fca000f8e33ff */
[----:B0-----:R-:W-:-:S06]  /*4e70*/  IMAD.WIDE R16, R19, 0x8, R16 ;  /* 0x0000000813107825 */ /* 0x001fcc00078e0210 */
[----:B------:R-:W2:Y:S01]  /*4e80*/  LDG.E.64 R16, desc[UR8][R16.64] ;  /* 0x0000000810107981 */ /* 0x000ea2000c1e1b00 */
[----:B------:R-:W-:Y:S01]  /*4e90*/  IMAD.MOV.U32 R24, RZ, RZ, R31 ;  /* 0x000000ffff187224 */ /* 0x000fe200078e001f */
[----:B------:R-:W-:Y:S01]  /*4ea0*/  MOV R26, R30 ;  /* 0x0000001e001a7202 */ /* 0x000fe20000000f00 */
[----:B------:R-:W-:Y:S02]  /*4eb0*/  IMAD.MOV.U32 R27, RZ, RZ, R29 ;  /* 0x000000ffff1b7224 */ /* 0x000fe400078e001d */
[----:B------:R-:W-:Y:S01]  /*4ec0*/  IMAD.MOV.U32 R19, RZ, RZ, R28 ;  /* 0x000000ffff137224 */ /* 0x000fe200078e001c */
[----:B--2---:R0:W-:Y:S06]  /*4ed0*/  STG.E.64 desc[UR8][R6.64+0x8], R16 ;  /* 0x0000081006007986 */ /* 0x0041ec000c101b08 */
.L_x_36:
[----:B------:R-:W-:Y:S05]  /*4ee0*/  BSYNC.RECONVERGENT B0 ;  /* 0x0000000000007941 */ /* 0x000fea0003800200 */
.L_x_35:
[----:B------:R-:W-:Y:S01]  /*4ef0*/  VIADD R11, R11, 0x4 ;  /* 0x000000040b0b7836 */ /* 0x000fe20000000000 */
[----:B------:R-:W-:Y:S06]  /*4f00*/  @P1 BRA `(.L_x_37) ;  /* 0xfffffff000a81947 */ /* 0x000fec000383ffff */
.L_x_28:
[----:B------:R-:W-:-:S13]  /*4f10*/  ISETP.NE.AND P0, PT, R3, RZ, PT ;  /* 0x000000ff0300720c */ /* 0x000fda0003f05270 */
[----:B------:R-:W-:Y:S05]  /*4f20*/  @!P0 BRA `(.L_x_23) ;  /* 0x0000000400248947 */ /* 0x000fea0003800000 */
[----:B------:R-:W1:Y:S01]  /*4f30*/  LDC.64 R4, c[0x0][0x398] ;  /* 0x0000e600ff047b82 */ /* 0x000e620000000a00 */
[----:B------:R-:W-:Y:S01]  /*4f40*/  IMAD.IADD R9, R9, 0x1, R0 ;  /* 0x0000000109097824 */ /* 0x000fe200078e0200 */
[----:B------:R-:W-:Y:S01]  /*4f50*/  MOV R8, R24 ;  /* 0x0000001800087202 */ /* 0x000fe20000000f00 */
[----:B0-----:R-:W-:Y:S02]  /*4f60*/  IMAD.MOV.U32 R16, RZ, RZ, R18 ;  /* 0x000000ffff107224 */ /* 0x001fe400078e0012 */
[----:B------:R-:W-:Y:S02]  /*4f70*/  IMAD.MOV.U32 R22, RZ, RZ, R26 ;  /* 0x000000ffff167224 */ /* 0x000fe400078e001a */
[----:B------:R-:W-:Y:S01]  /*4f80*/  IMAD.MOV.U32 R10, RZ, RZ, R27 ;  /* 0x000000ffff0a7224 */ /* 0x000fe200078e001b */
[----:B------:R-:W0:Y:S01]  /*4f90*/  LDC.64 R6, c[0x0][0x388] ;  /* 0x0000e200ff067b82 */ /* 0x000e220000000a00 */
[----:B------:R-:W-:Y:S02]  /*4fa0*/  IMAD.MOV.U32 R0, RZ, RZ, R25 ;  /* 0x000000ffff007224 */ /* 0x000fe400078e0019 */
[----:B------:R-:W-:-:S07]  /*4fb0*/  IMAD.MOV R3, RZ, RZ, -R3 ;  /* 0x000000ffff037224 */ /* 0x000fce00078e0a03 */
.L_x_40:
[----:B------:R-:W-:Y:S01]  /*4fc0*/  SHF.R.U32.HI R18, RZ, 0x2, R19 ;  /* 0x00000002ff127819 */ /* 0x000fe20000011613 */
[----:B-----5:R-:W-:Y:S01]  /*4fd0*/  IMAD.SHL.U32 R11, R0, 0x10, RZ ;  /* 0x00000010000b7824 */ /* 0x020fe200078e00ff */
[----:B------:R-:W2:Y:S01]  /*4fe0*/  LDCU UR4, c[0x0][0x3b0] ;  /* 0x00007600ff0477ac */ /* 0x000ea20008000800 */
[----:B------:R-:W-:Y:S01]  /*4ff0*/  VIADD R3, R3, 0x1 ;  /* 0x0000000103037836 */ /* 0x000fe20000000000 */
[----:B------:R-:W-:Y:S01]  /*5000*/  LOP3.LUT R24, R18, R19, RZ, 0x3c, !PT ;  /* 0x0000001312187212 */ /* 0x000fe200078e3cff */
[----:B------:R-:W-:Y:S01]  /*5010*/  VIADD R18, R16, 0x587c5 ;  /* 0x000587c510127836 */ /* 0x000fe20000000000 */
[----:B------:R-:W-:Y:S01]  /*5020*/  BSSY.RECONVERGENT B0, `(.L_x_38) ;  /* 0x0000031000007945 */ /* 0x000fe20003800200 */
[----:B------:R-:W-:Y:S01]  /*5030*/  IMAD.MOV.U32 R27, RZ, RZ, R8 ;  /* 0x000000ffff1b7224 */ /* 0x000fe200078e0008 */
[----:B------:R-:W-:Y:S01]  /*5040*/  ISETP.NE.AND P1, PT, R3, RZ, PT ;  /* 0x000000ff0300720c */ /* 0x000fe20003f25270 */
[----:B------:R-:W-:Y:S02]  /*5050*/  IMAD.SHL.U32 R17, R24, 0x2, RZ ;  /* 0x0000000218117824 */ /* 0x000fe400078e00ff */
[----:B------:R-:W-:-:S03]  /*5060*/  IMAD.MOV.U32 R26, RZ, RZ, R10 ;  /* 0x000000ffff1a7224 */ /* 0x000fc600078e000a */
[----:B------:R-:W-:-:S04]  /*5070*/  LOP3.LUT R11, R0, R11, R17, 0x96, !PT ;  /* 0x0000000b000b7212 */ /* 0x000fc800078e9611 */
[----:B------:R-:W-:Y:S01]  /*5080*/  LOP3.LUT R11, R11, R24, RZ, 0x3c, !PT ;  /* 0x000000180b0b7212 */ /* 0x000fe200078e3cff */
[----:B------:R-:W-:-:S04]  /*5090*/  HFMA2 R24, -RZ, RZ, 0.1171875, 0 ;  /* 0x2f800000ff187431 */ /* 0x000fc800000001ff */
[----:B------:R-:W-:Y:S02]  /*50a0*/  IMAD.IADD R17, R11, 0x1, R18 ;  /* 0x000000010b117824 */ /* 0x000fe400078e0212 */
[----:B------:R-:W-:-:S03]  /*50b0*/  IMAD.MOV.U32 R25, RZ, RZ, R11 ;  /* 0x000000ffff197224 */ /* 0x000fc600078e000b */
[----:B------:R-:W-:-:S05]  /*50c0*/  I2FP.F32.U32 R17, R17 ;  /* 0x0000001100117245 */ /* 0x000fca0000201000 */
[----:B------:R-:W-:Y:S01]  /*50d0*/  FFMA R17, R17, R24, 1.1641532182693481445e-10 ;  /* 0x2f00000011117423 */ /* 0x000fe20000000018 */
[----:B------:R-:W-:-:S04]  /*50e0*/  IMAD.MOV.U32 R24, RZ, RZ, R0 ;  /* 0x000000ffff187224 */ /* 0x000fc800078e0000 */
[----:B--2---:R-:W-:-:S13]  /*50f0*/  FSETP.GEU.AND P0, PT, R17, UR4, PT ;  /* 0x0000000411007c0b */ /* 0x004fda000bf0e000 */
[----:B------:R-:W-:Y:S05]  /*5100*/  @P0 BRA `(.L_x_39) ;  /* 0x0000000000880947 */ /* 0x000fea0003800000 */
[----:B------:R-:W2:Y:S01]  /*5110*/  LDCU UR4, c[0x3][0x60] ;  /* 0x00c00c00ff0477ac */ /* 0x000ea20008000800 */
[----:B------:R-:W-:Y:S01]  /*5120*/  SHF.R.U32.HI R19, RZ, 0x2, R22 ;  /* 0x00000002ff137819 */ /* 0x000fe20000011616 */
[----:B------:R-:W-:-:S03]  /*5130*/  IMAD.SHL.U32 R18, R11, 0x10, RZ ;  /* 0x000000100b127824 */ /* 0x000fc600078e00ff */
[----:B------:R-:W-:-:S05]  /*5140*/  LOP3.LUT R19, R19, R22, RZ, 0x3c, !PT ;  /* 0x0000001613137212 */ /* 0x000fca00078e3cff */
[----:B------:R-:W-:-:S05]  /*5150*/  IMAD.SHL.U32 R22, R19, 0x2, RZ ;  /* 0x0000000213167824 */ /* 0x000fca00078e00ff */
[----:B------:R-:W-:Y:S01]  /*5160*/  LOP3.LUT R22, R19, R22, R18, 0x96, !PT ;  /* 0x0000001613167212 */ /* 0x000fe200078e9612 */
[----:B------:R-:W-:Y:S01]  /*5170*/  VIADD R18, R16, 0xb0f8a ;  /* 0x000b0f8a10127836 */ /* 0x000fe20000000000 */
[----:B--2---:R-:W2:Y:S01]  /*5180*/  I2F.U32.RP R23, UR4 ;  /* 0x0000000400177d06 */ /* 0x004ea20008209000 */
[----:B------:R-:W-:Y:S01]  /*5190*/  IMAD.MOV.U32 R16, RZ, RZ, RZ ;  /* 0x000000ffff107224 */ /* 0x000fe200078e00ff */
[----:B------:R-:W-:Y:S02]  /*51a0*/  LOP3.LUT R25, R22, R11, RZ, 0x3c, !PT ;  /* 0x0000000b16197212 */ /* 0x000fe400078e3cff */
[----:B------:R-:W-:-:S04]  /*51b0*/  ISETP.NE.U32.AND P2, PT, RZ, UR4, PT ;  /* 0x00000004ff007c0c */ /* 0x000fc8000bf45070 */
[----:B--2---:R-:W2:Y:S02]  /*51c0*/  MUFU.RCP R23, R23 ;  /* 0x0000001700177308 */ /* 0x004ea40000001000 */
[----:B--2---:R-:W-:-:S06]  /*51d0*/  VIADD R17, R23, 0xffffffe ;  /* 0x0ffffffe17117836 */ /* 0x004fcc0000000000 */
[----:B------:R-:W2:Y:S02]  /*51e0*/  F2I.FTZ.U32.TRUNC.NTZ R17, R17 ;  /* 0x0000001100117305 */ /* 0x000ea4000021f000 */
[----:B--2---:R-:W-:-:S05]  /*51f0*/  IADD3 R24, PT, PT, RZ, -R17, RZ ;  /* 0x80000011ff187210 */ /* 0x004fca0007ffe0ff */
[----:B------:R-:W-:-:S04]  /*5200*/  IMAD R19, R24, UR4, RZ ;  /* 0x0000000418137c24 */ /* 0x000fc8000f8e02ff */
[----:B------:R-:W-:-:S04]  /*5210*/  IMAD.HI.U32 R17, R17, R19, R16 ;  /* 0x0000001311117227 */ /* 0x000fc800078e0010 */
[----:B------:R-:W-:-:S04]  /*5220*/  IMAD.IADD R16, R25, 0x1, R18 ;  /* 0x0000000119107824 */ /* 0x000fc800078e0212 */
[----:B------:R-:W-:-:S04]  /*5230*/  IMAD.HI.U32 R17, R17, R16, RZ ;  /* 0x0000001011117227 */ /* 0x000fc800078e00ff */
[----:B------:R-:W-:-:S04]  /*5240*/  IMAD.MOV R17, RZ, RZ, -R17 ;  /* 0x000000ffff117224 */ /* 0x000fc800078e0a11 */
[----:B------:R-:W-:-:S05]  /*5250*/  IMAD R17, R17, UR4, R16 ;  /* 0x0000000411117c24 */ /* 0x000fca000f8e0210 */
[----:B------:R-:W-:-:S13]  /*5260*/  ISETP.GE.U32.AND P0, PT, R17, UR4, PT ;  /* 0x0000000411007c0c */ /* 0x000fda000bf06070 */
[----:B------:R-:W-:-:S04]  /*5270*/  @P0 IADD3 R17, PT, PT, R17, -UR4, RZ ;  /* 0x8000000411110c10 */ /* 0x000fc8000fffe0ff */
[----:B------:R-:W-:-:S13]  /*5280*/  ISETP.GE.U32.AND P0, PT, R17, UR4, PT ;  /* 0x0000000411007c0c */ /* 0x000fda000bf06070 */
[----:B------:R-:W-:Y:S01]  /*5290*/  @P0 VIADD R17, R17, -UR4 ;  /* 0x8000000411110c36 */ /* 0x000fe20008000000 */
[----:B------:R-:W-:-:S05]  /*52a0*/  @!P2 LOP3.LUT R17, RZ, UR4, RZ, 0x33, !PT ;  /* 0x00000004ff11ac12 */ /* 0x000fca000f8e33ff */
[----:B-1----:R-:W-:-:S06]  /*52b0*/  IMAD.WIDE R16, R17, 0x8, R4 ;  /* 0x0000000811107825 */ /* 0x002fcc00078e0204 */
[----:B------:R-:W2:Y:S01]  /*52c0*/  LDG.E.64 R16, desc[UR8][R16.64] ;  /* 0x0000000810107981 */ /* 0x000ea2000c1e1b00 */
[----:B0-----:R-:W-:-:S04]  /*52d0*/  IMAD.WIDE R28, R9, 0x8, R6 ;  /* 0x00000008091c7825 */ /* 0x001fc800078e0206 */
[----:B------:R-:W-:Y:S02]  /*52e0*/  IMAD.MOV.U32 R24, RZ, RZ, R11 ;  /* 0x000000ffff187224 */ /* 0x000fe400078e000b */
[----:B------:R-:W-:Y:S02]  /*52f0*/  IMAD.MOV.U32 R27, RZ, RZ, R0 ;  /* 0x000000ffff1b7224 */ /* 0x000fe400078e0000 */
[----:B------:R-:W-:Y:S02]  /*5300*/  IMAD.MOV.U32 R26, RZ, RZ, R8 ;  /* 0x000000ffff1a7224 */ /* 0x000fe400078e0008 */
[----:B------:R-:W-:Y:S01]  /*5310*/  IMAD.MOV.U32 R22, RZ, RZ, R10 ;  /* 0x000000ffff167224 */ /* 0x000fe200078e000a */
[----:B--2---:R2:W-:Y:S06]  /*5320*/  STG.E.64 desc[UR8][R28.64], R16 ;  /* 0x000000101c007986 */ /* 0x0045ec000c101b08 */
.L_x_39:
[----:B------:R-:W-:Y:S05]  /*5330*/  BSYNC.RECONVERGENT B0 ;  /* 0x0000000000007941 */ /* 0x000fea0003800200 */
.L_x_38:
[----:B------:R-:W-:Y:S01]  /*5340*/  IMAD.MOV.U32 R19, RZ, RZ, R22 ;  /* 0x000000ffff137224 */ /* 0x000fe200078e0016 */
[----:B--2---:R-:W-:Y:S01]  /*5350*/  MOV R16, R18 ;  /* 0x0000001200107202 */ /* 0x004fe20000000f00 */
[----:B------:R-:W-:Y:S02]  /*5360*/  VIADD R9, R9, 0x1 ;  /* 0x0000000109097836 */ /* 0x000fe40000000000 */
[----:B------:R-:W-:Y:S02]  /*5370*/  IMAD.MOV.U32 R10, RZ, RZ, R27 ;  /* 0x000000ffff0a7224 */ /* 0x000fe400078e001b */
[----:B------:R-:W-:Y:S02]  /*5380*/  IMAD.MOV.U32 R8, RZ, RZ, R24 ;  /* 0x000000ffff087224 */ /* 0x000fe400078e0018 */
[----:B------:R-:W-:Y:S02]  /*5390*/  IMAD.MOV.U32 R0, RZ, RZ, R25 ;  /* 0x000000ffff007224 */ /* 0x000fe400078e0019 */
[----:B------:R-:W-:Y:S01]  /*53a0*/  IMAD.MOV.U32 R22, RZ, RZ, R26 ;  /* 0x000000ffff167224 */ /* 0x000fe200078e001a */
[----:B------:R-:W-:Y:S06]  /*53b0*/  @P1 BRA `(.L_x_40) ;  /* 0xfffffffc00001947 */ /* 0x000fec000383ffff */
.L_x_23:
[----:B------:R-:W-:Y:S04]  /*53c0*/  STG.E.64 desc[UR8][R12.64+0x8], R26 ;  /* 0x0000081a0c007986 */ /* 0x000fe8000c101b08 */
[----:B------:R-:W-:Y:S04]  /*53d0*/  STG.E.64 desc[UR8][R12.64+0x10], R24 ;  /* 0x000010180c007986 */ /* 0x000fe8000c101b08 */
[----:B------:R-:W-:Y:S04]  /*53e0*/  STG.E.64 desc[UR8][R12.64+0x18], R20 ;  /* 0x000018140c007986 */ /* 0x000fe8000c101b08 */
[----:B------:R-:W-:Y:S04]  /*53f0*/  STG.E.64 desc[UR8][R12.64+0x28], R14 ;  /* 0x0000280e0c007986 */ /* 0x000fe8000c101b08 */
[----:B------:R-:W-:Y:S04]  /*5400*/  STG.E desc[UR8][R12.64+0x20], R2 ;  /* 0x000020020c007986 */ /* 0x000fe8000c101908 */
[----:B------:R-:W-:Y:S01]  /*5410*/  STG.E.64 desc[UR8][R12.64], R18 ;  /* 0x000000120c007986 */ /* 0x000fe2000c101b08 */
[----:B------:R-:W-:Y:S05]  /*5420*/  EXIT ;  /* 0x000000000000794d */ /* 0x000fea0003800000 */
.L_x_41:
        /* <DEDUP_REMOVED lines=13> */
.L_x_63:


//--------------------- .text._Z15evaluateFitnessPmS_Pii --------------------------
	.section	.text._Z15evaluateFitnessPmS_Pii,"ax",@progbits
	.align	128
        .global         _Z15evaluateFitnessPmS_Pii
        .type           _Z15evaluateFitnessPmS_Pii,@function
        .size           _Z15evaluateFitnessPmS_Pii,(.L_x_64 - _Z15evaluateFitnessPmS_Pii)
        .other          _Z15evaluateFitnessPmS_Pii,@"STO_CUDA_ENTRY STV_DEFAULT"
_Z15evaluateFitnessPmS_Pii:
.text._Z15evaluateFitnessPmS_Pii:
        /* <DEDUP_REMOVED lines=8> */
[----:B------:R-:W0:Y:S01]  /*0080*/  LDCU UR6, c[0x3][0x5c] ;  /* 0x00c00b80ff0677ac */ /* 0x000e220008000800 */
[----:B------:R-:W-:Y:S01]  /*0090*/  IMAD.MOV.U32 R11, RZ, RZ, RZ ;  /* 0x000000ffff0b7224 */ /* 0x000fe200078e00ff */
[----:B------:R-:W1:Y:S01]  /*00a0*/  LDCU.64 UR4, c[0x0][0x358] ;  /* 0x00006b00ff0477ac */ /* 0x000e620008000a00 */
[----:B0-----:R-:W-:-:S09]  /*00b0*/  UISETP.GE.AND UP0, UPT, UR6, 0x1, UPT ;  /* 0x000000010600788c */ /* 0x001fd2000bf06270 */
[----:B-1----:R-:W-:Y:S05]  /*00c0*/  BRA.U !UP0, `(.L_x_42) ;  /* 0x0000000108907547 */ /* 0x002fea000b800000 */
[----:B------:R-:W0:Y:S01]  /*00d0*/  LDCU UR6, c[0x3][0x58] ;  /* 0x00c00b00ff0677ac */ /* 0x000e220008000800 */
[----:B------:R-:W1:Y:S01]  /*00e0*/  LDCU UR7, c[0x3][0x5c] ;  /* 0x00c00b80ff0777ac */ /* 0x000e620008000800 */
[----:B0-----:R-:W-:Y:S01]  /*00f0*/  UISETP.GE.AND UP0, UPT, UR6, 0x1, UPT ;  /* 0x000000010600788c */ /* 0x001fe2000bf06270 */
[----:B-1----:R-:W-:-:S08]  /*0100*/  MOV R11, UR7 ;  /* 0x00000007000b7c02 */ /* 0x002fd00008000f00 */
[----:B------:R-:W-:Y:S05]  /*0110*/  BRA.U !UP0, `(.L_x_42) ;  /* 0x00000001087c7547 */ /* 0x000fea000b800000 */
[----:B------:R-:W-:Y:S02]  /*0120*/  HFMA2 R11, -RZ, RZ, 0, 0 ;  /* 0x00000000ff0b7431 */ /* 0x000fe400000001ff */
[----:B------:R-:W-:-:S07]  /*0130*/  IMAD.MOV.U32 R13, RZ, RZ, RZ ;  /* 0x000000ffff0d7224 */ /* 0x000fce00078e00ff */
.L_x_46:
[----:B------:R-:W0:Y:S01]  /*0140*/  LDC.64 R2, c[0x0][0x388] ;  /* 0x0000e200ff027b82 */ /* 0x000e220000000a00 */
[----:B------:R-:W1:Y:S01]  /*0150*/  LDCU UR7, c[0x3][0x5c] ;  /* 0x00c00b80ff0777ac */ /* 0x000e620008000800 */
[----:B------:R-:W2:Y:S06]  /*0160*/  LDCU UR6, c[0x3][0x54] ;  /* 0x00c00a80ff0677ac */ /* 0x000eac0008000800 */
[----:B------:R-:W3:Y:S08]  /*0170*/  LDC R17, c[0x3][0x58] ;  /* 0x00c01600ff117b82 */ /* 0x000ef00000000800 */
[----:B------:R-:W4:Y:S01]  /*0180*/  LDC.64 R4, c[0x0][0x380] ;  /* 0x0000e000ff047b82 */ /* 0x000f220000000a00 */
[----:B0-----:R-:W-:-:S06]  /*0190*/  IMAD.WIDE.U32 R2, R13, 0x8, R2 ;  /* 0x000000080d027825 */ /* 0x001fcc00078e0002 */
[----:B------:R-:W5:Y:S01]  /*01a0*/  LDG.E.64 R2, desc[UR4][R2.64] ;  /* 0x0000000402027981 */ /* 0x000f62000c1e1b00 */
[----:B------:R-:W-:Y:S01]  /*01b0*/  VIADD R13, R13, 0x1 ;  /* 0x000000010d0d7836 */ /* 0x000fe20000000000 */
[----:B------:R-:W-:Y:S01]  /*01c0*/  BSSY.RECONVERGENT B0, `(.L_x_43) ;  /* 0x0000012000007945 */ /* 0x000fe20003800200 */
[----:B------:R-:W-:-:S03]  /*01d0*/  MOV R0, RZ ;  /* 0x000000ff00007202 */ /* 0x000fc60000000f00 */
[----:B-123--:R-:W-:-:S13]  /*01e0*/  ISETP.NE.AND P0, PT, R13, UR7, PT ;  /* 0x000000070d007c0c */ /* 0x00efda000bf05270 */
.L_x_45:
[----:B------:R-:W-:-:S04]  /*01f0*/  IMAD R7, R9, R17, R0 ;  /* 0x0000001109077224 */ /* 0x000fc800078e0200 */
[----:B----4-:R-:W-:-:S06]  /*0200*/  IMAD.WIDE R6, R7, 0x8, R4 ;  /* 0x0000000807067825 */ /* 0x010fcc00078e0204 */
[----:B------:R-:W2:Y:S02]  /*0210*/  LDG.E.64 R6, desc[UR4][R6.64] ;  /* 0x0000000406067981 */ /* 0x000ea4000c1e1b00 */
[----:B--2--5:R-:W-:Y:S02]  /*0220*/  LOP3.LUT R15, R7, R3, RZ, 0xc0, !PT ;  /* 0x00000003070f7212 */ /* 0x024fe400078ec0ff */
[----:B------:R-:W-:-:S04]  /*0230*/  LOP3.LUT R10, R6, R2, RZ, 0xc0, !PT ;  /* 0x00000002060a7212 */ /* 0x000fc800078ec0ff */
[----:B------:R-:W-:Y:S08]  /*0240*/  POPC R8, R10 ;  /* 0x0000000a00087309 */ /* 0x000ff00000000000 */
[----:B------:R-:W0:Y:S02]  /*0250*/  POPC R15, R15 ;  /* 0x0000000f000f7309 */ /* 0x000e240000000000 */
[----:B0-----:R-:W-:-:S05]  /*0260*/  IMAD.IADD R8, R8, 0x1, R15 ;  /* 0x0000000108087824 */ /* 0x001fca00078e020f */
[----:B------:R-:W-:Y:S02]  /*0270*/  ISETP.GE.AND P1, PT, R8, UR6, PT ;  /* 0x0000000608007c0c */ /* 0x000fe4000bf26270 */
[----:B------:R-:W-:-:S11]  /*0280*/  MOV R8, RZ ;  /* 0x000000ff00087202 */ /* 0x000fd60000000f00 */
[----:B------:R-:W-:Y:S05]  /*0290*/  @P1 BRA `(.L_x_44) ;  /* 0x0000000000101947 */ /* 0x000fea0003800000 */
[----:B------:R-:W-:-:S05]  /*02a0*/  VIADD R0, R0, 0x1 ;  /* 0x0000000100007836 */ /* 0x000fca0000000000 */
[----:B------:R-:W-:-:S13]  /*02b0*/  ISETP.NE.AND P1, PT, R0, R17, PT ;  /* 0x000000110000720c */ /* 0x000fda0003f25270 */
[----:B------:R-:W-:Y:S05]  /*02c0*/  @P1 BRA `(.L_x_45) ;  /* 0xfffffffc00c81947 */ /* 0x000fea000383ffff */
[----:B------:R-:W-:-:S07]  /*02d0*/  HFMA2 R8, -RZ, RZ, 0, 5.9604644775390625e-08 ;  /* 0x00000001ff087431 */ /* 0x000fce00000001ff */
.L_x_44:
[----:B------:R-:W-:Y:S05]  /*02e0*/  BSYNC.RECONVERGENT B0 ;  /* 0x0000000000007941 */ /* 0x000fea0003800200 */
.L_x_43:
[----:B------:R-:W-:Y:S01]  /*02f0*/  IMAD.IADD R11, R8, 0x1, R11 ;  /* 0x00000001080b7824 */ /* 0x000fe200078e020b */
[----:B------:R-:W-:Y:S06]  /*0300*/  @P0 BRA `(.L_x_46) ;  /* 0xfffffffc008c0947 */ /* 0x000fec000383ffff */
.L_x_42:
[----:B------:R-:W0:Y:S02]  /*0310*/  LDC.64 R2, c[0x0][0x390] ;  /* 0x0000e400ff027b82 */ /* 0x000e240000000a00 */
[----:B0-----:R-:W-:-:S05]  /*0320*/  IMAD.WIDE R2, R9, 0x4, R2 ;  /* 0x0000000409027825 */ /* 0x001fca00078e0202 */
[----:B------:R-:W-:Y:S01]  /*0330*/  STG.E desc[UR4][R2.64], R11 ;  /* 0x0000000b02007986 */ /* 0x000fe2000c101904 */
[----:B------:R-:W-:Y:S05]  /*0340*/  EXIT ;  /* 0x000000000000794d */ /* 0x000fea0003800000 */
.L_x_47:
        /* <DEDUP_REMOVED lines=11> */
.L_x_64:


//--------------------- .text._Z14initPopulationPmS_P17curandStateXORWOWi --------------------------
	.section	.text._Z14initPopulationPmS_P17curandStateXORWOWi,"ax",@progbits
	.align	128
        .global         _Z14initPopulationPmS_P17curandStateXORWOWi
        .type           _Z14initPopulationPmS_P17curandStateXORWOWi,@function
        .size           _Z14initPopulationPmS_P17curandStateXORWOWi,(.L_x_65 - _Z14initPopulationPmS_P17curandStateXORWOWi)
        .other          _Z14initPopulationPmS_P17curandStateXORWOWi,@"STO_CUDA_ENTRY STV_DEFAULT"
_Z14initPopulationPmS_P17curandStateXORWOWi:
.text._Z14initPopulationPmS_P17curandStateXORWOWi:
        /* <DEDUP_REMOVED lines=18> */
[----:B--2---:R-:W-:-:S09]  /*0120*/  UISETP.GE.AND UP0, UPT, UR7, 0x1, UPT ;  /* 0x000000010700788c */ /* 0x004fd2000bf06270 */
[----:B0-----:R-:W-:Y:S05]  /*0130*/  BRA.U !UP0, `(.L_x_48) ;  /* 0x0000000908947547 */ /* 0x001fea000b800000 */
[----:B------:R-:W-:Y:S02]  /*0140*/  UISETP.GE.U32.AND UP0, UPT, UR7, 0x4, UPT ;  /* 0x000000040700788c */ /* 0x000fe4000bf06070 */
[----:B------:R-:W-:Y:S01]  /*0150*/  IMAD R5, R5, UR7, RZ ;  /* 0x0000000705057c24 */ /* 0x000fe2000f8e02ff */
[----:B------:R-:W-:Y:S01]  /*0160*/  ULOP3.LUT UR5, UR7, 0x3, URZ, 0xc0, !UPT ;  /* 0x0000000307057892 */ /* 0x000fe2000f8ec0ff */
[----:B------:R-:W-:-:S05]  /*0170*/  UMOV UR4, URZ ;  /* 0x000000ff00047c82 */ /* 0x000fca0008000000 */
[----:B------:R-:W-:Y:S06]  /*0180*/  BRA.U !UP0, `(.L_x_49) ;  /* 0x0000000508b47547 */ /* 0x000fec000b800000 */
[----:B------:R-:W0:Y:S01]  /*0190*/  LDCU UR12, c[0x3][0x60] ;  /* 0x00c00c00ff0c77ac */ /* 0x000e220008000800 */
[----:B------:R-:W-:Y:S02]  /*01a0*/  HFMA2 R24, -RZ, RZ, 0, 0 ;  /* 0x00000000ff187431 */ /* 0x000fe400000001ff */
[----:B-----5:R-:W-:Y:S01]  /*01b0*/  VIADD R4, R16, 0xb0f8a ;  /* 0x000b0f8a10047836 */ /* 0x020fe20000000000 */
[----:B------:R-:W1:Y:S01]  /*01c0*/  LDCU.64 UR8, c[0x0][0x380] ;  /* 0x00007000ff0877ac */ /* 0x000e620008000a00 */
[----:B------:R-:W-:Y:S01]  /*01d0*/  ULOP3.LUT UR4, UR7, 0x7ffffffc, URZ, 0xc0, !UPT ;  /* 0x7ffffffc07047892 */ /* 0x000fe2000f8ec0ff */
[----:B0-----:R-:W0:Y:S01]  /*01e0*/  I2F.U32.RP R2, UR12 ;  /* 0x0000000c00027d06 */ /* 0x001e220008209000 */
[----:B------:R-:W-:Y:S02]  /*01f0*/  ISETP.NE.U32.AND P0, PT, RZ, UR12, PT ;  /* 0x0000000cff007c0c */ /* 0x000fe4000bf05070 */
[----:B------:R-:W-:Y:S01]  /*0200*/  LOP3.LUT R26, RZ, UR12, RZ, 0x33, !PT ;  /* 0x0000000cff1a7c12 */ /* 0x000fe2000f8e33ff */
[----:B-1----:R-:W-:-:S02]  /*0210*/  UIADD3 UR6, UP0, UPT, UR8, 0x10, URZ ;  /* 0x0000001008067890 */ /* 0x002fc4000ff1e0ff */
[----:B------:R-:W-:Y:S02]  /*0220*/  UIADD3 UR8, UPT, UPT, -UR4, URZ, URZ ;  /* 0x000000ff04087290 */ /* 0x000fe4000fffe1ff */
[----:B------:R-:W-:Y:S01]  /*0230*/  UIADD3.X UR7, UPT, UPT, URZ, UR9, URZ, UP0, !UPT ;  /* 0x00000009ff077290 */ /* 0x000fe200087fe4ff */
[----:B0-----:R-:W0:Y:S02]  /*0240*/  MUFU.RCP R2, R2 ;  /* 0x0000000200027308 */ /* 0x001e240000001000 */
[----:B0-----:R-:W-:Y:S02]  /*0250*/  VIADD R25, R2, 0xffffffe ;  /* 0x0ffffffe02197836 */ /* 0x001fe40000000000 */
[----:B------:R-:W-:-:S04]  /*0260*/  IMAD.MOV.U32 R2, RZ, RZ, R5 ;  /* 0x000000ffff027224 */ /* 0x000fc800078e0005 */
[----:B------:R-:W0:Y:S02]  /*0270*/  F2I.FTZ.U32.TRUNC.NTZ R25, R25 ;  /* 0x0000001900197305 */ /* 0x000e24000021f000 */
[----:B0-----:R-:W-:-:S04]  /*0280*/  IMAD.MOV R3, RZ, RZ, -R25 ;  /* 0x000000ffff037224 */ /* 0x001fc800078e0a19 */
[----:B------:R-:W-:-:S04]  /*0290*/  IMAD R3, R3, UR12, RZ ;  /* 0x0000000c03037c24 */ /* 0x000fc8000f8e02ff */
[----:B------:R-:W-:-:S07]  /*02a0*/  IMAD.HI.U32 R24, R25, R3, R24 ;  /* 0x0000000319187227 */ /* 0x000fce00078e0018 */
.L_x_50:
[----:B------:R-:W-:Y:S02]  /*02b0*/  SHF.R.U32.HI R16, RZ, 0x2, R17 ;  /* 0x00000002ff107819 */ /* 0x000fe40000011611 */
[----:B0-----:R-:W-:Y:S02]  /*02c0*/  SHF.L.U32 R18, R9, 0x4, RZ ;  /* 0x0000000409127819 */ /* 0x001fe400000006ff */
[----:B------:R-:W-:-:S05]  /*02d0*/  LOP3.LUT R16, R16, R17, RZ, 0x3c, !PT ;  /* 0x0000001110107212 */ /* 0x000fca00078e3cff */
[----:B------:R-:W-:-:S05]  /*02e0*/  IMAD.SHL.U32 R3, R16, 0x2, RZ ;  /* 0x0000000210037824 */ /* 0x000fca00078e00ff */
[----:B------:R-:W-:-:S04]  /*02f0*/  LOP3.LUT R3, R9, R18, R3, 0x96, !PT ;  /* 0x0000001209037212 */ /* 0x000fc800078e9603 */
[----:B------:R-:W-:-:S04]  /*0300*/  LOP3.LUT R25, R3, R16, RZ, 0x3c, !PT ;  /* 0x0000001003197212 */ /* 0x000fc800078e3cff */
[----:B------:R-:W-:-:S05]  /*0310*/  IADD3 R3, PT, PT, R4, -0x587c5, R25 ;  /* 0xfffa783b04037810 */ /* 0x000fca0007ffe019 */
[----:B------:R-:W-:-:S04]  /*0320*/  IMAD.HI.U32 R16, R24, R3, RZ ;  /* 0x0000000318107227 */ /* 0x000fc800078e00ff */
[----:B------:R-:W-:-:S04]  /*0330*/  IMAD.MOV R16, RZ, RZ, -R16 ;  /* 0x000000ffff107224 */ /* 0x000fc800078e0a10 */
[----:B------:R-:W-:Y:S02]  /*0340*/  IMAD R3, R16, UR12, R3 ;  /* 0x0000000c10037c24 */ /* 0x000fe4000f8e0203 */
[----:B------:R-:W0:Y:S03]  /*0350*/  LDC.64 R16, c[0x0][0x388] ;  /* 0x0000e200ff107b82 */ /* 0x000e260000000a00 */
[----:B------:R-:W-:-:S13]  /*0360*/  ISETP.GE.U32.AND P1, PT, R3, UR12, PT ;  /* 0x0000000c03007c0c */ /* 0x000fda000bf26070 */
[----:B------:R-:W-:-:S04]  /*0370*/  @P1 IADD3 R3, PT, PT, R3, -UR12, RZ ;  /* 0x8000000c03031c10 */ /* 0x000fc8000fffe0ff */
[----:B------:R-:W-:-:S13]  /*0380*/  ISETP.GE.U32.AND P1, PT, R3, UR12, PT ;  /* 0x0000000c03007c0c */ /* 0x000fda000bf26070 */
[----:B------:R-:W-:-:S05]  /*0390*/  @P1 VIADD R3, R3, -UR12 ;  /* 0x8000000c03031c36 */ /* 0x000fca0008000000 */
[----:B------:R-:W-:-:S05]  /*03a0*/  SEL R19, R26, R3, !P0 ;  /* 0x000000031a137207 */ /* 0x000fca0004000000 */
[----:B0-----:R-:W-:-:S06]  /*03b0*/  IMAD.WIDE R18, R19, 0x8, R16 ;  /* 0x0000000813127825 */ /* 0x001fcc00078e0210 */
[----:B------:R-:W2:Y:S01]  /*03c0*/  LDG.E.64 R18, desc[UR10][R18.64] ;  /* 0x0000000a12127981 */ /* 0x000ea2000c1e1b00 */
[----:B------:R-:W-:-:S04]  /*03d0*/  SHF.R.U32.HI R3, RZ, 0x2, R10 ;  /* 0x00000002ff037819 */ /* 0x000fc8000001160a */
[----:B------:R-:W-:Y:S02]  /*03e0*/  LOP3.LUT R3, R3, R10, RZ, 0x3c, !PT ;  /* 0x0000000a03037212 */ /* 0x000fe400078e3cff */
[----:B------:R-:W-:-:S03]  /*03f0*/  SHF.L.U32 R10, R25, 0x4, RZ ;  /* 0x00000004190a7819 */ /* 0x000fc600000006ff */
[----:B------:R-:W-:-:S05]  /*0400*/  IMAD.SHL.U32 R20, R3, 0x2, RZ ;  /* 0x0000000203147824 */ /* 0x000fca00078e00ff */
[----:B------:R-:W-:Y:S01]  /*0410*/  LOP3.LUT R10, R25, R10, R20, 0x96, !PT ;  /* 0x0000000a190a7212 */ /* 0x000fe200078e9614 */
[----:B------:R-:W-:-:S03]  /*0420*/  IMAD.U32 R20, RZ, RZ, UR6 ;  /* 0x00000006ff147e24 */ /* 0x000fc6000f8e00ff */
[----:B------:R-:W-:-:S05]  /*0430*/  LOP3.LUT R3, R10, R3, RZ, 0x3c, !PT ;  /* 0x000000030a037212 */ /* 0x000fca00078e3cff */
[----:B------:R-:W-:-:S04]  /*0440*/  IMAD.IADD R21, R3, 0x1, R4 ;  /* 0x0000000103157824 */ /* 0x000fc800078e0204 */
[----:B------:R-:W-:-:S04]  /*0450*/  IMAD.HI.U32 R10, R24, R21, RZ ;  /* 0x00000015180a7227 */ /* 0x000fc800078e00ff */
[----:B------:R-:W-:-:S04]  /*0460*/  IMAD.MOV R10, RZ, RZ, -R10 ;  /* 0x000000ffff0a7224 */ /* 0x000fc800078e0a0a */
[----:B------:R-:W-:Y:S01]  /*0470*/  IMAD R23, R10, UR12, R21 ;  /* 0x0000000c0a177c24 */ /* 0x000fe2000f8e0215 */
[----:B------:R-:W-:-:S04]  /*0480*/  MOV R21, UR7 ;  /* 0x0000000700157c02 */ /* 0x000fc80008000f00 */
[----:B------:R-:W-:Y:S01]  /*0490*/  ISETP.GE.U32.AND P1, PT, R23, UR12, PT ;  /* 0x0000000c17007c0c */ /* 0x000fe2000bf26070 */
[----:B------:R-:W-:-:S12]  /*04a0*/  IMAD.WIDE R20, R2, 0x8, R20 ;  /* 0x0000000802147825 */ /* 0x000fd800078e0214 */
[----:B------:R-:W-:-:S04]  /*04b0*/  @P1 IADD3 R23, PT, PT, R23, -UR12, RZ ;  /* 0x8000000c17171c10 */ /* 0x000fc8000fffe0ff */
[----:B------:R-:W-:-:S13]  /*04c0*/  ISETP.GE.U32.AND P1, PT, R23, UR12, PT ;  /* 0x0000000c17007c0c */ /* 0x000fda000bf26070 */
[----:B------:R-:W-:-:S05]  /*04d0*/  @P1 VIADD R23, R23, -UR12 ;  /* 0x8000000c17171c36 */ /* 0x000fca0008000000 */
[----:B------:R-:W-:-:S05]  /*04e0*/  SEL R23, R26, R23, !P0 ;  /* 0x000000171a177207 */ /* 0x000fca0004000000 */
[----:B------:R-:W-:Y:S01]  /*04f0*/  IMAD.WIDE R22, R23, 0x8, R16 ;  /* 0x0000000817167825 */ /* 0x000fe200078e0210 */
[----:B------:R-:W-:Y:S01]  /*0500*/  SHF.R.U32.HI R10, RZ, 0x2, R11 ;  /* 0x00000002ff0a7819 */ /* 0x000fe2000001160b */
[----:B--2---:R0:W-:Y:S04]  /*0510*/  STG.E.64 desc[UR10][R20.64+-0x10], R18 ;  /* 0xfffff01214007986 */ /* 0x0041e8000c101b0a */
[----:B------:R-:W2:Y:S01]  /*0520*/  LDG.E.64 R22, desc[UR10][R22.64] ;  /* 0x0000000a16167981 */ /* 0x000ea2000c1e1b00 */
[----:B------:R-:W-:Y:S01]  /*0530*/  LOP3.LUT R10, R10, R11, RZ, 0x3c, !PT ;  /* 0x0000000b0a0a7212 */ /* 0x000fe200078e3cff */
[----:B------:R-:W-:-:S04]  /*0540*/  IMAD.SHL.U32 R28, R3, 0x10, RZ ;  /* 0x00000010031c7824 */ /* 0x000fc800078e00ff */
[----:B------:R-:W-:-:S05]  /*0550*/  IMAD.SHL.U32 R11, R10, 0x2, RZ ;  /* 0x000000020a0b7824 */ /* 0x000fca00078e00ff */
[----:B------:R-:W-:-:S04]  /*0560*/  LOP3.LUT R11, R3, R28, R11, 0x96, !PT ;  /* 0x0000001c030b7212 */ /* 0x000fc800078e960b */
[----:B------:R-:W-:-:S04]  /*0570*/  LOP3.LUT R27, R11, R10, RZ, 0x3c, !PT ;  /* 0x0000000a0b1b7212 */ /* 0x000fc800078e3cff */
[----:B------:R-:W-:-:S05]  /*0580*/  IADD3 R11, PT, PT, R4, 0x587c5, R27 ;  /* 0x000587c5040b7810 */ /* 0x000fca0007ffe01b */
[----:B------:R-:W-:-:S05]  /*0590*/  IMAD.HI.U32 R10, R24, R11, RZ ;  /* 0x0000000b180a7227 */ /* 0x000fca00078e00ff */
[----:B------:R-:W-:-:S05]  /*05a0*/  IADD3 R10, PT, PT, -R10, RZ, RZ ;  /* 0x000000ff0a0a7210 */ /* 0x000fca0007ffe1ff */
[----:B------:R-:W-:-:S05]  /*05b0*/  IMAD R11, R10, UR12, R11 ;  /* 0x0000000c0a0b7c24 */ /* 0x000fca000f8e020b */
[----:B------:R-:W-:-:S13]  /*05c0*/  ISETP.GE.U32.AND P1, PT, R11, UR12, PT ;  /* 0x0000000c0b007c0c */ /* 0x000fda000bf26070 */
[----:B------:R-:W-:-:S05]  /*05d0*/  @P1 VIADD R11, R11, -UR12 ;  /* 0x8000000c0b0b1c36 */ /* 0x000fca0008000000 */
[----:B------:R-:W-:-:S13]  /*05e0*/  ISETP.GE.U32.AND P1, PT, R11, UR12, PT ;  /* 0x0000000c0b007c0c */ /* 0x000fda000bf26070 */
[----:B------:R-:W-:-:S05]  /*05f0*/  @P1 VIADD R11, R11, -UR12 ;  /* 0x8000000c0b0b1c36 */ /* 0x000fca0008000000 */
[----:B------:R-:W-:-:S05]  /*0600*/  SEL R11, R26, R11, !P0 ;  /* 0x0000000b1a0b7207 */ /* 0x000fca0004000000 */
[----:B------:R-:W-:Y:S01]  /*0610*/  IMAD.WIDE R10, R11, 0x8, R16 ;  /* 0x000000080b0a7825 */ /* 0x000fe200078e0210 */
[----:B------:R-:W-:Y:S01]  /*0620*/  SHF.R.U32.HI R29, RZ, 0x2, R8 ;  /* 0x00000002ff1d7819 */ /* 0x000fe20000011608 */
[----:B--2---:R1:W-:Y:S04]  /*0630*/  STG.E.64 desc[UR10][R20.64+-0x8], R22 ;  /* 0xfffff81614007986 */ /* 0x0043e8000c101b0a */
[----:B0-----:R-:W2:Y:S01]  /*0640*/  LDG.E.64 R18, desc[UR10][R10.64] ;  /* 0x0000000a0a127981 */ /* 0x001ea2000c1e1b00 */
[----:B------:R-:W-:Y:S01]  /*0650*/  LOP3.LUT R29, R29, R8, RZ, 0x3c, !PT ;  /* 0x000000081d1d7212 */ /* 0x000fe200078e3cff */
[----:B------:R-:W-:-:S03]  /*0660*/  IMAD.SHL.U32 R8, R27, 0x10, RZ ;  /* 0x000000101b087824 */ /* 0x000fc600078e00ff */
[----:B------:R-:W-:-:S04]  /*0670*/  SHF.L.U32 R28, R29, 0x1, RZ ;  /* 0x000000011d1c7819 */ /* 0x000fc800000006ff */
[----:B------:R-:W-:Y:S01]  /*0680*/  LOP3.LUT R8, R27, R8, R28, 0x96, !PT ;  /* 0x000000081b087212 */ /* 0x000fe200078e961c */
[----:B------:R-:W-:-:S03]  /*0690*/  IMAD.MOV.U32 R28, RZ, RZ, R9 ;  /* 0x000000ffff1c7224 */ /* 0x000fc600078e0009 */
        /* <DEDUP_REMOVED lines=9> */
[----:B-1----:R-:W-:-:S05]  /*0730*/  SEL R23, R26, R29, !P0 ;  /* 0x0000001d1a177207 */ /* 0x002fca0004000000 */
[----:B------:R-:W-:Y:S01]  /*0740*/  IMAD.WIDE R22, R23, 0x8, R16 ;  /* 0x0000000817167825 */ /* 0x000fe200078e0210 */
[----:B--2---:R0:W-:Y:S05]  /*0750*/  STG.E.64 desc[UR10][R20.64], R18 ;  /* 0x0000001214007986 */ /* 0x0041ea000c101b0a */
[----:B------:R-:W2:Y:S01]  /*0760*/  LDG.E.64 R22, desc[UR10][R22.64] ;  /* 0x0000000a16167981 */ /* 0x000ea2000c1e1b00 */
[----:B------:R-:W-:Y:S01]  /*0770*/  UIADD3 UR8, UPT, UPT, UR8, 0x4, URZ ;  /* 0x0000000408087890 */ /* 0x000fe2000fffe0ff */
[----:B------:R-:W-:Y:S01]  /*0780*/  MOV R17, R28 ;  /* 0x0000001c00117202 */ /* 0x000fe20000000f00 */
[----:B------:R-:W-:Y:S01]  /*0790*/  VIADD R2, R2, 0x4 ;  /* 0x0000000402027836 */ /* 0x000fe20000000000 */
[----:B------:R-:W-:Y:S01]  /*07a0*/  MOV R11, R3 ;  /* 0x00000003000b7202 */ /* 0x000fe20000000f00 */
[----:B------:R-:W-:Y:S01]  /*07b0*/  UISETP.NE.AND UP0, UPT, UR8, URZ, UPT ;  /* 0x000000ff0800728c */ /* 0x000fe2000bf05270 */
[----:B------:R-:W-:-:S02]  /*07c0*/  IMAD.MOV.U32 R10, RZ, RZ, R25 ;  /* 0x000000ffff0a7224 */ /* 0x000fc400078e0019 */
[----:B------:R-:W-:Y:S02]  /*07d0*/  IMAD.MOV.U32 R8, RZ, RZ, R27 ;  /* 0x000000ffff087224 */ /* 0x000fe400078e001b */
[----:B------:R-:W-:Y:S01]  /*07e0*/  VIADD R4, R4, 0x161f14 ;  /* 0x00161f1404047836 */ /* 0x000fe20000000000 */
[----:B--2---:R0:W-:Y:S03]  /*07f0*/  STG.E.64 desc[UR10][R20.64+0x8], R22 ;  /* 0x0000081614007986 */ /* 0x0041e6000c101b0a */
[----:B------:R-:W-:Y:S05]  /*0800*/  BRA.U UP0, `(.L_x_50) ;  /* 0xfffffff900a87547 */ /* 0x000fea000b83ffff */
[----:B------:R-:W-:Y:S01]  /*0810*/  IADD3 R16, PT, PT, R4, -0xb0f8a, RZ ;  /* 0xfff4f07604107810 */ /* 0x000fe20007ffe0ff */
[----:B------:R-:W-:Y:S01]  /*0820*/  IMAD.MOV.U32 R17, RZ, RZ, R28 ;  /* 0x000000ffff117224 */ /* 0x000fe200078e001c */
[----:B------:R-:W-:Y:S01]  /*0830*/  MOV R11, R3 ;  /* 0x00000003000b7202 */ /* 0x000fe20000000f00 */
[----:B------:R-:W-:Y:S02]  /*0840*/  IMAD.MOV.U32 R10, RZ, RZ, R25 ;  /* 0x000000ffff0a7224 */ /* 0x000fe400078e0019 */
[----:B------:R-:W-:-:S07]  /*0850*/  IMAD.MOV.U32 R8, RZ, RZ, R27 ;  /* 0x000000ffff087224 */ /* 0x000fce00078e001b */
.L_x_49:
[----:B------:R-:W-:-:S09]  /*0860*/  UISETP.NE.AND UP0, UPT, UR5, URZ, UPT ;  /* 0x000000ff0500728c */ /* 0x000fd2000bf05270 */
[----:B------:R-:W-:Y:S05]  /*0870*/  BRA.U !UP0, `(.L_x_48) ;  /* 0x0000000108c47547 */ /* 0x000fea000b800000 */
[----:B------:R-:W1:Y:S01]  /*0880*/  LDCU UR6, c[0x3][0x60] ;  /* 0x00c00c00ff0677ac */ /* 0x000e620008000800 */
[----:B------:R-:W-:Y:S02]  /*0890*/  IMAD.MOV.U32 R2, RZ, RZ, RZ ;  /* 0x000000ffff027224 */ /* 0x000fe400078e00ff */
[----:B-----5:R-:W-:Y:S01]  /*08a0*/  VIADD R16, R16, 0x587c5 ;  /* 0x000587c510107836 */ /* 0x020fe20000000000 */
[----:B------:R-:W-:Y:S01]  /*08b0*/  UIADD3 UR5, UPT, UPT, -UR5, URZ, URZ ;  /* 0x000000ff05057290 */ /* 0x000fe2000fffe1ff */
[----:B------:R-:W-:Y:S01]  /*08c0*/  VIADD R5, R5, UR4 ;  /* 0x0000000405057c36 */ /* 0x000fe20008000000 */
[----:B-1----:R-:W1:Y:S01]  /*08d0*/  I2F.U32.RP R4, UR6 ;  /* 0x0000000600047d06 */ /* 0x002e620008209000 */
[----:B------:R-:W-:-:S07]  /*08e0*/  ISETP.NE.U32.AND P0, PT, RZ, UR6, PT ;  /* 0x00000006ff007c0c */ /* 0x000fce000bf05070 */
[----:B-1----:R-:W1:Y:S02]  /*08f0*/  MUFU.RCP R4, R4 ;  /* 0x0000000400047308 */ /* 0x002e640000001000 */
[----:B-1----:R-:W-:Y:S01]  /*0900*/  VIADD R3, R4, 0xffffffe ;  /* 0x0ffffffe04037836 */ /* 0x002fe20000000000 */
[----:B------:R-:W-:-:S05]  /*0910*/  MOV R4, R17 ;  /* 0x0000001100047202 */ /* 0x000fca0000000f00 */
[----:B------:R-:W0:Y:S02]  /*0920*/  F2I.FTZ.U32.TRUNC.NTZ R3, R3 ;  /* 0x0000000300037305 */ /* 0x000e24000021f000 */
[----:B0-----:R-:W-:-:S05]  /*0930*/  IADD3 R19, PT, PT, RZ, -R3, RZ ;  /* 0x80000003ff137210 */ /* 0x001fca0007ffe0ff */
[----:B------:R-:W-:-:S04]  /*0940*/  IMAD R19, R19, UR6, RZ ;  /* 0x0000000613137c24 */ /* 0x000fc8000f8e02ff */
[----:B------:R-:W-:Y:S01]  /*0950*/  IMAD.HI.U32 R2, R3, R19, R2 ;  /* 0x0000001303027227 */ /* 0x000fe200078e0002 */
[----:B------:R-:W-:-:S07]  /*0960*/  LOP3.LUT R3, RZ, UR6, RZ, 0x33, !PT ;  /* 0x00000006ff037c12 */ /* 0x000fce000f8e33ff */
.L_x_51:
[----:B------:R-:W-:Y:S01]  /*0970*/  SHF.R.U32.HI R17, RZ, 0x2, R4 ;  /* 0x00000002ff117819 */ /* 0x000fe20000011604 */
[----:B0-----:R-:W0:Y:S03]  /*0980*/  LDC.64 R20, c[0x0][0x388] ;  /* 0x0000e200ff147b82 */ /* 0x001e260000000a00 */
[----:B------:R-:W-:Y:S01]  /*0990*/  LOP3.LUT R17, R17, R4, RZ, 0x3c, !PT ;  /* 0x0000000411117212 */ /* 0x000fe200078e3cff */
[----:B------:R-:W-:-:S03]  /*09a0*/  IMAD.SHL.U32 R4, R9, 0x10, RZ ;  /* 0x0000001009047824 */ /* 0x000fc600078e00ff */
[----:B------:R-:W-:-:S04]  /*09b0*/  SHF.L.U32 R18, R17, 0x1, RZ ;  /* 0x0000000111127819 */ /* 0x000fc800000006ff */
[----:B------:R-:W-:-:S04]  /*09c0*/  LOP3.LUT R4, R9, R4, R18, 0x96, !PT ;  /* 0x0000000409047212 */ /* 0x000fc800078e9612 */
[----:B------:R-:W-:-:S05]  /*09d0*/  LOP3.LUT R17, R4, R17, RZ, 0x3c, !PT ;  /* 0x0000001104117212 */ /* 0x000fca00078e3cff */
[----:B------:R-:W-:-:S04]  /*09e0*/  IMAD.IADD R19, R17, 0x1, R16 ;  /* 0x0000000111137824 */ /* 0x000fc800078e0210 */
[----:B------:R-:W-:-:S05]  /*09f0*/  IMAD.HI.U32 R4, R2, R19, RZ ;  /* 0x0000001302047227 */ /* 0x000fca00078e00ff */
[----:B------:R-:W-:-:S05]  /*0a00*/  IADD3 R4, PT, PT, -R4, RZ, RZ ;  /* 0x000000ff04047210 */ /* 0x000fca0007ffe1ff */
[----:B------:R-:W-:-:S05]  /*0a10*/  IMAD R4, R4, UR6, R19 ;  /* 0x0000000604047c24 */ /* 0x000fca000f8e0213 */
[----:B------:R-:W-:-:S13]  /*0a20*/  ISETP.GE.U32.AND P1, PT, R4, UR6, PT ;  /* 0x0000000604007c0c */ /* 0x000fda000bf26070 */
[----:B------:R-:W-:-:S05]  /*0a30*/  @P1 VIADD R4, R4, -UR6 ;  /* 0x8000000604041c36 */ /* 0x000fca0008000000 */
[----:B------:R-:W-:-:S13]  /*0a40*/  ISETP.GE.U32.AND P1, PT, R4, UR6, PT ;  /* 0x0000000604007c0c */ /* 0x000fda000bf26070 */
[----:B------:R-:W-:-:S04]  /*0a50*/  @P1 IADD3 R4, PT, PT, R4, -UR6, RZ ;  /* 0x8000000604041c10 */ /* 0x000fc8000fffe0ff */
[----:B------:R-:W-:-:S05]  /*0a60*/  SEL R19, R3, R4, !P0 ;  /* 0x0000000403137207 */ /* 0x000fca0004000000 */
[----:B0-----:R-:W-:Y:S02]  /*0a70*/  IMAD.WIDE R20, R19, 0x8, R20 ;  /* 0x0000000813147825 */ /* 0x001fe400078e0214 */
[----:B------:R-:W0:Y:S04]  /*0a80*/  LDC.64 R18, c[0x0][0x380] ;  /* 0x0000e000ff127b82 */ /* 0x000e280000000a00 */
[----:B------:R-:W2:Y:S01]  /*0a90*/  LDG.E.64 R20, desc[UR10][R20.64] ;  /* 0x0000000a14147981 */ /* 0x000ea2000c1e1b00 */
[----:B------:R-:W-:Y:S01]  /*0aa0*/  UIADD3 UR5, UPT, UPT, UR5, 0x1, URZ ;  /* 0x0000000105057890 */ /* 0x000fe2000fffe0ff */
[----:B------:R-:W-:Y:S01]  /*0ab0*/  IMAD.MOV.U32 R4, RZ, RZ, R10 ;  /* 0x000000ffff047224 */ /* 0x000fe200078e000a */
[----:B------:R-:W-:Y:S01]  /*0ac0*/  MOV R22, R16 ;  /* 0x0000001000167202 */ /* 0x000fe20000000f00 */
[----:B------:R-:W-:Y:S01]  /*0ad0*/  IMAD.MOV.U32 R10, RZ, RZ, R11 ;  /* 0x000000ffff0a7224 */ /* 0x000fe200078e000b */
[----:B------:R-:W-:Y:S01]  /*0ae0*/  UISETP.NE.AND UP0, UPT, UR5, URZ, UPT ;  /* 0x000000ff0500728c */ /* 0x000fe2000bf05270 */
[----:B------:R-:W-:Y:S01]  /*0af0*/  IMAD.MOV.U32 R11, RZ, RZ, R8 ;  /* 0x000000ffff0b7224 */ /* 0x000fe200078e0008 */
[----:B------:R-:W-:Y:S01]  /*0b00*/  MOV R8, R9 ;  /* 0x0000000900087202 */ /* 0x000fe20000000f00 */
[----:B------:R-:W-:Y:S01]  /*0b10*/  IMAD.MOV.U32 R9, RZ, RZ, R17 ;  /* 0x000000ffff097224 */ /* 0x000fe200078e0011 */
[----:B------:R-:W-:Y:S01]  /*0b20*/  IADD3 R16, PT, PT, R16, 0x587c5, RZ ;  /* 0x000587c510107810 */ /* 0x000fe20007ffe0ff */
[C---:B0-----:R-:W-:Y:S01]  /*0b30*/  IMAD.WIDE R18, R5.reuse, 0x8, R18 ;  /* 0x0000000805127825 */ /* 0x041fe200078e0212 */
[----:B------:R-:W-:-:S04]  /*0b40*/  IADD3 R5, PT, PT, R5, 0x1, RZ ;  /* 0x0000000105057810 */ /* 0x000fc80007ffe0ff */
[----:B--2---:R0:W-:Y:S01]  /*0b50*/  STG.E.64 desc[UR10][R18.64], R20 ;  /* 0x0000001412007986 */ /* 0x0041e2000c101b0a */
[----:B------:R-:W-:Y:S05]  /*0b60*/  BRA.U UP0, `(.L_x_51) ;  /* 0xfffffffd00807547 */ /* 0x000fea000b83ffff */
[----:B------:R-:W-:Y:S01]  /*0b70*/  IMAD.MOV.U32 R17, RZ, RZ, R4 ;  /* 0x000000ffff117224 */ /* 0x000fe200078e0004 */
[----:B------:R-:W-:-:S07]  /*0b80*/  MOV R16, R22 ;  /* 0x0000001600107202 */ /* 0x000fce0000000f00 */
.L_x_48:
[----:B-----5:R-:W-:Y:S04]  /*0b90*/  STG.E.64 desc[UR10][R14.64], R16 ;  /* 0x000000100e007986 */ /* 0x020fe8000c101b0a */
[----:B------:R-:W-:Y:S04]  /*0ba0*/  STG.E.64 desc[UR10][R14.64+0x8], R10 ;  /* 0x0000080a0e007986 */ /* 0x000fe8000c101b0a */
[----:B------:R-:W-:Y:S04]  /*0bb0*/  STG.E.64 desc[UR10][R14.64+0x10], R8 ;  /* 0x000010080e007986 */ /* 0x000fe8000c101b0a */
[----:B------:R-:W-:Y:S04]  /*0bc0*/  STG.E.64 desc[UR10][R14.64+0x18], R6 ;  /* 0x000018060e007986 */ /* 0x000fe8000c101b0a */
[----:B------:R-:W-:Y:S04]  /*0bd0*/  STG.E.64 desc[UR10][R14.64+0x28], R12 ;  /* 0x0000280c0e007986 */ /* 0x000fe8000c101b0a */
[----:B------:R-:W-:Y:S01]  /*0be0*/  STG.E desc[UR10][R14.64+0x20], R0 ;  /* 0x000020000e007986 */ /* 0x000fe2000c10190a */
[----:B------:R-:W-:Y:S05]  /*0bf0*/  EXIT ;  /* 0x000000000000794d */ /* 0x000fea0003800000 */
.L_x_52:
        /* <DEDUP_REMOVED lines=16> */
.L_x_65:


//--------------------- .text._Z14initRandStatesP17curandStateXORWOWmi --------------------------
	.section	.text._Z14initRandStatesP17curandStateXORWOWmi,"ax",@progbits
	.align	128
        .global         _Z14initRandStatesP17curandStateXORWOWmi
        .type           _Z14initRandStatesP17curandStateXORWOWmi,@function
        .size           _Z14initRandStatesP17curandStateXORWOWmi,(.L_x_66 - _Z14initRandStatesP17curandStateXORWOWmi)
        .other          _Z14initRandStatesP17curandStateXORWOWmi,@"STO_CUDA_ENTRY STV_DEFAULT"
_Z14initRandStatesP17curandStateXORWOWmi:
.text._Z14initRandStatesP17curandStateXORWOWmi:
        /* <DEDUP_REMOVED lines=10> */
[----:B------:R-:W-:Y:S01]  /*00a0*/  ISETP.NE.AND P0, PT, R13, RZ, PT ;  /* 0x000000ff0d00720c */ /* 0x000fe20003f05270 */
[----:B------:R-:W-:Y:S05]  /*00b0*/  BSSY.RECONVERGENT B0, `(.L_x_53) ;  /* 0x00000e1000007945 */ /* 0x000fea0003800200 */
[----:B------:R-:W2:Y:S01]  /*00c0*/  LDC.64 R6, c[0x0][0x380] ;  /* 0x0000e000ff067b82 */ /* 0x000ea20000000a00 */
[----:B0-----:R-:W-:Y:S02]  /*00d0*/  LOP3.LUT R0, R2, 0xaad26b49, RZ, 0x3c, !PT ;  /* 0xaad26b4902007812 */ /* 0x001fe400078e3cff */
[----:B------:R-:W-:-:S03]  /*00e0*/  LOP3.LUT R2, R3, 0xf7dcefdd, RZ, 0x3c, !PT ;  /* 0xf7dcefdd03027812 */ /* 0x000fc600078e3cff */
[----:B------:R-:W-:Y:S02]  /*00f0*/  IMAD R0, R0, 0x4182bed5, RZ ;  /* 0x4182bed500007824 */ /* 0x000fe400078e02ff */
[----:B------:R-:W-:Y:S02]  /*0100*/  IMAD R3, R2, -0x658354e5, RZ ;  /* 0x9a7cab1b02037824 */ /* 0x000fe400078e02ff */
[----:B--2---:R-:W-:Y:S01]  /*0110*/  IMAD.WIDE R6, R13, 0x30, R6 ;  /* 0x000000300d067825 */ /* 0x004fe200078e0206 */
[C---:B------:R-:W-:Y:S02]  /*0120*/  LOP3.LUT R8, R0.reuse, 0x159a55e5, RZ, 0x3c, !PT ;  /* 0x159a55e500087812 */ /* 0x040fe400078e3cff */
[C---:B------:R-:W-:Y:S01]  /*0130*/  IADD3 R4, PT, PT, R0.reuse, 0x64f0c9, R3 ;  /* 0x0064f0c900047810 */ /* 0x040fe20007ffe003 */
[C---:B------:R-:W-:Y:S01]  /*0140*/  VIADD R5, R0.reuse, 0x75bcd15 ;  /* 0x075bcd1500057836 */ /* 0x040fe20000000000 */
[----:B------:R-:W-:Y:S01]  /*0150*/  LOP3.LUT R10, R3, 0x5491333, RZ, 0x3c, !PT ;  /* 0x05491333030a7812 */ /* 0x000fe200078e3cff */
[----:B------:R-:W-:-:S02]  /*0160*/  VIADD R11, R0, 0x583f19 ;  /* 0x00583f19000b7836 */ /* 0x000fc40000000000 */
[----:B------:R-:W-:Y:S01]  /*0170*/  VIADD R9, R3, 0x1f123bb5 ;  /* 0x1f123bb503097836 */ /* 0x000fe20000000000 */
[----:B-1----:R0:W-:Y:S04]  /*0180*/  STG.E.64 desc[UR4][R6.64], R4 ;  /* 0x0000000406007986 */ /* 0x0021e8000c101b04 */
[----:B------:R0:W-:Y:S04]  /*0190*/  STG.E.64 desc[UR4][R6.64+0x8], R8 ;  /* 0x0000080806007986 */ /* 0x0001e8000c101b04 */
[----:B------:R0:W-:Y:S01]  /*01a0*/  STG.E.64 desc[UR4][R6.64+0x10], R10 ;  /* 0x0000100a06007986 */ /* 0x0001e2000c101b04 */
[----:B------:R-:W-:Y:S05]  /*01b0*/  @!P0 BRA `(.L_x_54) ;  /* 0x0000000c00408947 */ /* 0x000fea0003800000 */
[----:B------:R-:W-:Y:S01]  /*01c0*/  SHF.R.S32.HI R0, RZ, 0x1f, R13 ;  /* 0x0000001fff007819 */ /* 0x000fe2000001140d */
[----:B------:R-:W-:-:S07]  /*01d0*/  IMAD.MOV.U32 R12, RZ, RZ, RZ ;  /* 0x000000ffff0c7224 */ /* 0x000fce00078e00ff */
.L_x_60:
[----:B-1----:R-:W-:Y:S01]  /*01e0*/  LOP3.LUT R2, R13, 0x3, RZ, 0xc0, !PT ;  /* 0x000000030d027812 */ /* 0x002fe200078ec0ff */
[----:B------:R-:W-:Y:S03]  /*01f0*/  BSSY.RECONVERGENT B1, `(.L_x_55) ;  /* 0x00000c6000017945 */ /* 0x000fe60003800200 */
[----:B------:R-:W-:-:S04]  /*0200*/  ISETP.NE.U32.AND P0, PT, R2, RZ, PT ;  /* 0x000000ff0200720c */ /* 0x000fc80003f05070 */
[----:B------:R-:W-:-:S13]  /*0210*/  ISETP.NE.AND.EX P0, PT, RZ, RZ, PT, P0 ;  /* 0x000000ffff00720c */ /* 0x000fda0003f05300 */
[----:B------:R-:W-:Y:S05]  /*0220*/  @!P0 BRA `(.L_x_56) ;  /* 0x0000000c00088947 */ /* 0x000fea0003800000 */
[----:B0-----:R-:W0:Y:S01]  /*0230*/  LDC.64 R8, c[0x4][RZ] ;  /* 0x01000000ff087b82 */ /* 0x001e220000000a00 */
[----:B------:R-:W-:Y:S02]  /*0240*/  IMAD.MOV.U32 R14, RZ, RZ, RZ ;  /* 0x000000ffff0e7224 */ /* 0x000fe400078e00ff */
[----:B0-----:R-:W-:-:S07]  /*0250*/  IMAD.WIDE.U32 R8, R12, 0xc80, R8 ;  /* 0x00000c800c087825 */ /* 0x001fce00078e0008 */
.L_x_59:
[----:B-1----:R-:W-:Y:S01]  /*0260*/  IMAD.MOV.U32 R15, RZ, RZ, RZ ;  /* 0x000000ffff0f7224 */ /* 0x002fe200078e00ff */
[----:B------:R-:W-:Y:S01]  /*0270*/  CS2R R2, SRZ ;  /* 0x0000000000027805 */ /* 0x000fe2000001ff00 */
[----:B------:R-:W-:Y:S01]  /*0280*/  IMAD.MOV.U32 R17, RZ, RZ, RZ ;  /* 0x000000ffff117224 */ /* 0x000fe200078e00ff */
[----:B------:R-:W-:-:S07]  /*0290*/  CS2R R4, SRZ ;  /* 0x0000000000047805 */ /* 0x000fce000001ff00 */
.L_x_58:
[----:B------:R-:W-:-:S05]  /*02a0*/  IMAD.WIDE.U32 R10, R17, 0x4, R6 ;  /* 0x00000004110a7825 */ /* 0x000fca00078e0006 */
[----:B------:R0:W5:Y:S01]  /*02b0*/  LDG.E R16, desc[UR4][R10.64+0x4] ;  /* 0x000004040a107981 */ /* 0x000162000c1e1900 */
[----:B------:R-:W-:-:S07]  /*02c0*/  IMAD.MOV.U32 R19, RZ, RZ, RZ ;  /* 0x000000ffff137224 */ /* 0x000fce00078e00ff */
.L_x_57:
[----:B-----5:R-:W-:Y:S01]  /*02d0*/  SHF.R.U32.HI R24, RZ, R19, R16 ;  /* 0x00000013ff187219 */ /* 0x020fe20000011610 */
[----:B0-----:R-:W-:-:S03]  /*02e0*/  IMAD.SHL.U32 R10, R17, 0x20, RZ ;  /* 0x00000020110a7824 */ /* 0x001fc600078e00ff */
[----:B------:R-:W-:Y:S01]  /*02f0*/  LOP3.LUT R11, R24, 0x1, RZ, 0xc0, !PT ;  /* 0x00000001180b7812 */ /* 0x000fe200078ec0ff */
[----:B------:R-:W-:-:S03]  /*0300*/  IMAD.IADD R10, R10, 0x1, R19 ;  /* 0x000000010a0a7824 */ /* 0x000fc600078e0213 */
[----:B------:R-:W-:Y:S01]  /*0310*/  ISETP.NE.U32.AND P0, PT, R11, 0x1, PT ;  /* 0x000000010b00780c */ /* 0x000fe20003f05070 */
[----:B------:R-:W-:-:S03]  /*0320*/  IMAD R11, R10, 0x5, RZ ;  /* 0x000000050a0b7824 */ /* 0x000fc600078e02ff */
[----:B------:R-:W-:Y:S01]  /*0330*/  R2P PR, R24, 0x7e ;  /* 0x0000007e18007804 */ /* 0x000fe20000000000 */
[----:B------:R-:W-:-:S08]  /*0340*/  IMAD.WIDE.U32 R10, R11, 0x4, R8 ;  /* 0x000000040b0a7825 */ /* 0x000fd000078e0008 */
[----:B------:R-:W2:Y:S04]  /*0350*/  @!P0 LDG.E R18, desc[UR4][R10.64] ;  /* 0x000000040a128981 */ /* 0x000ea8000c1e1900 */
[----:B------:R-:W3:Y:S04]  /*0360*/  @!P0 LDG.E R20, desc[UR4][R10.64+0x10] ;  /* 0x000010040a148981 */ /* 0x000ee8000c1e1900 */
[----:B------:R-:W4:Y:S04]  /*0370*/  @P1 LDG.E R22, desc[UR4][R10.64+0x14] ;  /* 0x000014040a161981 */ /* 0x000f28000c1e1900 */
[----:B------:R-:W4:Y:S04]  /*0380*/  @P2 LDG.E R26, desc[UR4][R10.64+0x28] ;  /* 0x000028040a1a2981 */ /* 0x000f28000c1e1900 */
[----:B------:R-:W4:Y:S04]  /*0390*/  @!P0 LDG.E R21, desc[UR4][R10.64+0x4] ;  /* 0x000004040a158981 */ /* 0x000f28000c1e1900 */
[----:B------:R-:W4:Y:S04]  /*03a0*/  @!P0 LDG.E R23, desc[UR4][R10.64+0xc] ;  /* 0x00000c040a178981 */ /* 0x000f28000c1e1900 */
[----:B------:R-:W4:Y:S04]  /*03b0*/  @P1 LDG.E R25, desc[UR4][R10.64+0x18] ;  /* 0x000018040a191981 */ /* 0x000f28000c1e1900 */
[----:B------:R-:W4:Y:S04]  /*03c0*/  @P3 LDG.E R28, desc[UR4][R10.64+0x3c] ;  /* 0x00003c040a1c3981 */ /* 0x000f28000c1e1900 */
[----:B------:R-:W4:Y:S01]  /*03d0*/  @P6 LDG.E R27, desc[UR4][R10.64+0x7c] ;  /* 0x00007c040a1b6981 */ /* 0x000f22000c1e1900 */
[----:B--2---:R-:W-:-:S03]  /*03e0*/  @!P0 LOP3.LUT R15, R15, R18, RZ, 0x3c, !PT ;  /* 0x000000120f0f8212 */ /* 0x004fc600078e3cff */
[----:B------:R-:W2:Y:S01]  /*03f0*/  @!P0 LDG.E R18, desc[UR4][R10.64+0x8] ;  /* 0x000008040a128981 */ /* 0x000ea2000c1e1900 */
[----:B---3--:R-:W-:-:S03]  /*0400*/  @!P0 LOP3.LUT R3, R3, R20, RZ, 0x3c, !PT ;  /* 0x0000001403038212 */ /* 0x008fc600078e3cff */
[----:B------:R-:W3:Y:S01]  /*0410*/  @P1 LDG.E R20, desc[UR4][R10.64+0x24] ;  /* 0x000024040a141981 */ /* 0x000ee2000c1e1900 */
[----:B----4-:R-:W-:-:S03]  /*0420*/  @P1 LOP3.LUT R15, R15, R22, RZ, 0x3c, !PT ;  /* 0x000000160f0f1212 */ /* 0x010fc600078e3cff */
[----:B------:R-:W4:Y:S01]  /*0430*/  @P2 LDG.E R22, desc[UR4][R10.64+0x38] ;  /* 0x000038040a162981 */ /* 0x000f22000c1e1900 */
[----:B------:R-:W-:-:S03]  /*0440*/  @P2 LOP3.LUT R15, R15, R26, RZ, 0x3c, !PT ;  /* 0x0000001a0f0f2212 */ /* 0x000fc600078e3cff */
[----:B------:R-:W4:Y:S01]  /*0450*/  @P4 LDG.E R26, desc[UR4][R10.64+0x50] ;  /* 0x000050040a1a4981 */ /* 0x000f22000c1e1900 */
[----:B------:R-:W-:-:S03]  /*0460*/  @!P0 LOP3.LUT R4, R4, R21, RZ, 0x3c, !PT ;  /* 0x0000001504048212 */ /* 0x000fc600078e3cff */
[----:B------:R-:W4:Y:S01]  /*0470*/  @P1 LDG.E R21, desc[UR4][R10.64+0x20] ;  /* 0x000020040a151981 */ /* 0x000f22000c1e1900 */
[----:B------:R-:W-:-:S03]  /*0480*/  @!P0 LOP3.LUT R2, R2, R23, RZ, 0x3c, !PT ;  /* 0x0000001702028212 */ /* 0x000fc600078e3cff */
[----:B------:R-:W4:Y:S01]  /*0490*/  @P2 LDG.E R23, desc[UR4][R10.64+0x2c] ;  /* 0x00002c040a172981 */ /* 0x000f22000c1e1900 */
[----:B------:R-:W-:-:S03]  /*04a0*/  @P1 LOP3.LUT R4, R4, R25, RZ, 0x3c, !PT ;  /* 0x0000001904041212 */ /* 0x000fc600078e3cff */
[----:B------:R-:W4:Y:S01]  /*04b0*/  @P2 LDG.E R25, desc[UR4][R10.64+0x34] ;  /* 0x000034040a192981 */ /* 0x000f22000c1e1900 */
[----:B--2---:R-:W-:-:S03]  /*04c0*/  @!P0 LOP3.LUT R5, R5, R18, RZ, 0x3c, !PT ;  /* 0x0000001205058212 */ /* 0x004fc600078e3cff */
[----:B------:R-:W2:Y:S01]  /*04d0*/  @P1 LDG.E R18, desc[UR4][R10.64+0x1c] ;  /* 0x00001c040a121981 */ /* 0x000ea2000c1e1900 */
[----:B---3--:R-:W-:-:S03]  /*04e0*/  @P1 LOP3.LUT R3, R3, R20, RZ, 0x3c, !PT ;  /* 0x0000001403031212 */ /* 0x008fc600078e3cff */
[----:B------:R-:W3:Y:S01]  /*04f0*/  @P2 LDG.E R20, desc[UR4][R10.64+0x30] ;  /* 0x000030040a142981 */ /* 0x000ee2000c1e1900 */
[----:B----4-:R-:W-:-:S03]  /*0500*/  @P2 LOP3.LUT R3, R3, R22, RZ, 0x3c, !PT ;  /* 0x0000001603032212 */ /* 0x010fc600078e3cff */
[----:B------:R-:W4:Y:S01]  /*0510*/  @P3 LDG.E R22, desc[UR4][R10.64+0x4c] ;  /* 0x00004c040a163981 */ /* 0x000f22000c1e1900 */
[----:B------:R-:W-:-:S04]  /*0520*/  @P3 LOP3.LUT R15, R15, R28, RZ, 0x3c, !PT ;  /* 0x0000001c0f0f3212 */ /* 0x000fc800078e3cff */
[----:B------:R-:W-:Y:S02]  /*0530*/  @P4 LOP3.LUT R15, R15, R26, RZ, 0x3c, !PT ;  /* 0x0000001a0f0f4212 */ /* 0x000fe400078e3cff */
[----:B------:R-:W-:Y:S01]  /*0540*/  @P1 LOP3.LUT R2, R2, R21, RZ, 0x3c, !PT ;  /* 0x0000001502021212 */ /* 0x000fe200078e3cff */
[----:B------:R-:W4:Y:S04]  /*0550*/  @P5 LDG.E R26, desc[UR4][R10.64+0x64] ;  /* 0x000064040a1a5981 */ /* 0x000f28000c1e1900 */
[----:B------:R-:W4:Y:S01]  /*0560*/  @P3 LDG.E R21, desc[UR4][R10.64+0x40] ;  /* 0x000040040a153981 */ /* 0x000f22000c1e1900 */
[----:B------:R-:W-:Y:S02]  /*0570*/  @P2 LOP3.LUT R4, R4, R23, RZ, 0x3c, !PT ;  /* 0x0000001704042212 */ /* 0x000fe400078e3cff */
[----:B------:R-:W-:Y:S01]  /*0580*/  @P2 LOP3.LUT R2, R2, R25, RZ, 0x3c, !PT ;  /* 0x0000001902022212 */ /* 0x000fe200078e3cff */
[----:B------:R-:W4:Y:S04]  /*0590*/  @P3 LDG.E R23, desc[UR4][R10.64+0x48] ;  /* 0x000048040a173981 */ /* 0x000f28000c1e1900 */
[----:B------:R-:W4:Y:S01]  /*05a0*/  @P4 LDG.E R25, desc[UR4][R10.64+0x54] ;  /* 0x000054040a194981 */ /* 0x000f22000c1e1900 */
[----:B--2---:R-:W-:-:S03]  /*05b0*/  @P1 LOP3.LUT R5, R5, R18, RZ, 0x3c, !PT ;  /* 0x0000001205051212 */ /* 0x004fc600078e3cff */
[----:B------:R-:W2:Y:S01]  /*05c0*/  @P3 LDG.E R18, desc[UR4][R10.64+0x44] ;  /* 0x000044040a123981 */ /* 0x000ea2000c1e1900 */
[----:B---3--:R-:W-:-:S03]  /*05d0*/  @P2 LOP3.LUT R5, R5, R20, RZ, 0x3c, !PT ;  /* 0x0000001405052212 */ /* 0x008fc600078e3cff */
[----:B------:R-:W3:Y:S01]  /*05e0*/  @P4 LDG.E R20, desc[UR4][R10.64+0x58] ;  /* 0x000058040a144981 */ /* 0x000ee2000c1e1900 */
[----:B----4-:R-:W-:-:S03]  /*05f0*/  @P3 LOP3.LUT R3, R3, R22, RZ, 0x3c, !PT ;  /* 0x0000001603033212 */ /* 0x010fc600078e3cff */
[----:B------:R-:W4:Y:S01]  /*0600*/  @P4 LDG.E R22, desc[UR4][R10.64+0x60] ;  /* 0x000060040a164981 */ /* 0x000f22000c1e1900 */
[----:B------:R-:W-:Y:S02]  /*0610*/  LOP3.LUT P0, RZ, R24, 0x80, RZ, 0xc0, !PT ;  /* 0x0000008018ff7812 */ /* 0x000fe4000780c0ff */
[----:B------:R-:W-:Y:S02]  /*0620*/  @P5 LOP3.LUT R15, R15, R26, RZ, 0x3c, !PT ;  /* 0x0000001a0f0f5212 */ /* 0x000fe400078e3cff */
[----:B------:R-:W4:Y:S01]  /*0630*/  @P6 LDG.E R26, desc[UR4][R10.64+0x78] ;  /* 0x000078040a1a6981 */ /* 0x000f22000c1e1900 */
[----:B------:R-:W-:-:S03]  /*0640*/  @P3 LOP3.LUT R4, R4, R21, RZ, 0x3c, !PT ;  /* 0x0000001504043212 */ /* 0x000fc600078e3cff */
[----:B------:R-:W4:Y:S01]  /*0650*/  @P4 LDG.E R21, desc[UR4][R10.64+0x5c] ;  /* 0x00005c040a154981 */ /* 0x000f22000c1e1900 */
[----:B------:R-:W-:-:S03]  /*0660*/  @P3 LOP3.LUT R2, R2, R23, RZ, 0x3c, !PT ;  /* 0x0000001702023212 */ /* 0x000fc600078e3cff */
[----:B------:R-:W4:Y:S01]  /*0670*/  @P5 LDG.E R23, desc[UR4][R10.64+0x68] ;  /* 0x000068040a175981 */ /* 0x000f22000c1e1900 */
[----:B------:R-:W-:-:S03]  /*0680*/  @P4 LOP3.LUT R4, R4, R25, RZ, 0x3c, !PT ;  /* 0x0000001904044212 */ /* 0x000fc600078e3cff */
[----:B------:R-:W4:Y:S01]  /*0690*/  @P5 LDG.E R25, desc[UR4][R10.64+0x70] ;  /* 0x000070040a195981 */ /* 0x000f22000c1e1900 */
[----:B--2---:R-:W-:-:S03]  /*06a0*/  @P3 LOP3.LUT R5, R5, R18, RZ, 0x3c, !PT ;  /* 0x0000001205053212 */ /* 0x004fc600078e3cff */
[----:B------:R-:W2:Y:S01]  /*06b0*/  @P5 LDG.E R18, desc[UR4][R10.64+0x6c] ;  /* 0x00006c040a125981 */ /* 0x000ea2000c1e1900 */
[----:B---3--:R-:W-:-:S03]  /*06c0*/  @P4 LOP3.LUT R5, R5, R20, RZ, 0x3c, !PT ;  /* 0x0000001405054212 */ /* 0x008fc600078e3cff */
[----:B------:R-:W3:Y:S01]  /*06d0*/  @P5 LDG.E R20, desc[UR4][R10.64+0x74] ;  /* 0x000074040a145981 */ /* 0x000ee2000c1e1900 */
[----:B----4-:R-:W-:-:S03]  /*06e0*/  @P4 LOP3.LUT R3, R3, R22, RZ, 0x3c, !PT ;  /* 0x0000001603034212 */ /* 0x010fc600078e3cff */
[----:B------:R-:W4:Y:S01]  /*06f0*/  @P0 LDG.E R22, desc[UR4][R10.64+0x8c] ;  /* 0x00008c040a160981 */ /* 0x000f22000c1e1900 */
[----:B------:R-:W-:-:S03]  /*0700*/  @P6 LOP3.LUT R15, R15, R26, RZ, 0x3c, !PT ;  /* 0x0000001a0f0f6212 */ /* 0x000fc600078e3cff */
        /* <DEDUP_REMOVED lines=13> */
[----:B------:R-:W-:Y:S02]  /*07e0*/  @P6 LOP3.LUT R4, R4, R27, RZ, 0x3c, !PT ;  /* 0x0000001b04046212 */ /* 0x000fe400078e3cff */
[----:B------:R-:W-:Y:S02]  /*07f0*/  @P6 LOP3.LUT R2, R2, R21, RZ, 0x3c, !PT ;  /* 0x0000001502026212 */ /* 0x000fe400078e3cff */
[----:B------:R-:W-:Y:S02]  /*0800*/  @P0 LOP3.LUT R4, R4, R23, RZ, 0x3c, !PT ;  /* 0x0000001704040212 */ /* 0x000fe400078e3cff */
[----:B------:R-:W-:Y:S02]  /*0810*/  @P0 LOP3.LUT R2, R2, R25, RZ, 0x3c, !PT ;  /* 0x0000001902020212 */ /* 0x000fe400078e3cff */
[----:B--2---:R-:W-:Y:S02]  /*0820*/  @P6 LOP3.LUT R5, R5, R18, RZ, 0x3c, !PT ;  /* 0x0000001205056212 */ /* 0x004fe400078e3cff */
[----:B---3--:R-:W-:-:S02]  /*0830*/  @P6 LOP3.LUT R3, R3, R20, RZ, 0x3c, !PT ;  /* 0x0000001403036212 */ /* 0x008fc400078e3cff */
[----:B----4-:R-:W-:Y:S02]  /*0840*/  @P0 LOP3.LUT R5, R5, R22, RZ, 0x3c, !PT ;  /* 0x0000001605050212 */ /* 0x010fe400078e3cff */
[----:B------:R-:W-:Y:S02]  /*0850*/  @P0 LOP3.LUT R3, R3, R26, RZ, 0x3c, !PT ;  /* 0x0000001a03030212 */ /* 0x000fe400078e3cff */
[----:B------:R-:W-:-:S13]  /*0860*/  R2P PR, R24.B1, 0x7f ;  /* 0x0000007f18007804 */ /* 0x000fda0000001000 */
[----:B------:R-:W2:Y:S04]  /*0870*/  @P0 LDG.E R18, desc[UR4][R10.64+0xa0] ;  /* 0x0000a0040a120981 */ /* 0x000ea8000c1e1900 */
[----:B------:R-:W3:Y:S04]  /*0880*/  @P1 LDG.E R22, desc[UR4][R10.64+0xb4] ;  /* 0x0000b4040a161981 */ /* 0x000ee8000c1e1900 */
[----:B------:R-:W4:Y:S04]  /*0890*/  @P2 LDG.E R26, desc[UR4][R10.64+0xc8] ;  /* 0x0000c8040a1a2981 */ /* 0x000f28000c1e1900 */
[----:B------:R-:W4:Y:S04]  /*08a0*/  @P3 LDG.E R28, desc[UR4][R10.64+0xdc] ;  /* 0x0000dc040a1c3981 */ /* 0x000f28000c1e1900 */
[----:B------:R-:W4:Y:S04]  /*08b0*/  @P0 LDG.E R23, desc[UR4][R10.64+0xa4] ;  /* 0x0000a4040a170981 */ /* 0x000f28000c1e1900 */
[----:B------:R-:W4:Y:S04]  /*08c0*/  @P0 LDG.E R20, desc[UR4][R10.64+0xa8] ;  /* 0x0000a8040a140981 */ /* 0x000f28000c1e1900 */
[----:B------:R-:W4:Y:S04]  /*08d0*/  @P4 LDG.E R25, desc[UR4][R10.64+0xf0] ;  /* 0x0000f0040a194981 */ /* 0x000f28000c1e1900 */
        /* <DEDUP_REMOVED lines=21> */
[----:B------:R-:W-:Y:S02]  /*0a30*/  LOP3.LUT P0, RZ, R24, 0x8000, RZ, 0xc0, !PT ;  /* 0x0000800018ff7812 */ /* 0x000fe4000780c0ff */
[----:B----4-:R-:W-:Y:S01]  /*0a40*/  @P5 LOP3.LUT R15, R15, R26, RZ, 0x3c, !PT ;  /* 0x0000001a0f0f5212 */ /* 0x010fe200078e3cff */
[----:B------:R-:W4:Y:S04]  /*0a50*/  @P3 LDG.E R24, desc[UR4][R10.64+0xe4] ;  /* 0x0000e4040a183981 */ /* 0x000f28000c1e1900 */
[----:B------:R-:W2:Y:S01]  /*0a60*/  @P6 LDG.E R26, desc[UR4][R10.64+0x118] ;  /* 0x000118040a1a6981 */ /* 0x000ea2000c1e1900 */
        /* <DEDUP_REMOVED lines=8> */
[----:B---3--:R-:W-:-:S03]  /*0af0*/  @P2 LOP3.LUT R3, R3, R22, RZ, 0x3c, !PT ;  /* 0x0000001603032212 */ /* 0x008fc600078e3cff */
[----:B------:R-:W3:Y:S01]  /*0b00*/  @P4 LDG.E R22, desc[UR4][R10.64+0x100] ;  /* 0x000100040a164981 */ /* 0x000ee2000c1e1900 */
[----:B--2---:R-:W-:-:S03]  /*0b10*/  @P6 LOP3.LUT R15, R15, R26, RZ, 0x3c, !PT ;  /* 0x0000001a0f0f6212 */ /* 0x004fc600078e3cff */
[----:B------:R-:W2:Y:S01]  /*0b20*/  @P0 LDG.E R26, desc[UR4][R10.64+0x12c] ;  /* 0x00012c040a1a0981 */ /* 0x000ea2000c1e1900 */
[----:B----4-:R-:W-:-:S03]  /*0b30*/  @P2 LOP3.LUT R2, R2, R23, RZ, 0x3c, !PT ;  /* 0x0000001702022212 */ /* 0x010fc600078e3cff */
[----:B------:R-:W4:Y:S01]  /*0b40*/  @P4 LDG.E R23, desc[UR4][R10.64+0xfc] ;  /* 0x0000fc040a174981 */ /* 0x000f22000c1e1900 */
[----:B------:R-:W-:-:S03]  /*0b50*/  @P2 LOP3.LUT R5, R5, R20, RZ, 0x3c, !PT ;  /* 0x0000001405052212 */ /* 0x000fc600078e3cff */
[----:B------:R-:W4:Y:S01]  /*0b60*/  @P4 LDG.E R20, desc[UR4][R10.64+0xf8] ;  /* 0x0000f8040a144981 */ /* 0x000f22000c1e1900 */
[----:B------:R-:W-:Y:S02]  /*0b70*/  @P3 LOP3.LUT R2, R2, R27, RZ, 0x3c, !PT ;  /* 0x0000001b02023212 */ /* 0x000fe400078e3cff */
[----:B------:R-:W-:Y:S01]  /*0b80*/  @P3 LOP3.LUT R4, R4, R25, RZ, 0x3c, !PT ;  /* 0x0000001904043212 */ /* 0x000fe200078e3cff */
[----:B------:R-:W4:Y:S01]  /*0b90*/  @P5 LDG.E R27, desc[UR4][R10.64+0x110] ;  /* 0x000110040a1b5981 */ /* 0x000f22000c1e1900 */
[----:B------:R-:W-:-:S03]  /*0ba0*/  @P3 LOP3.LUT R5, R5, R24, RZ, 0x3c, !PT ;  /* 0x0000001805053212 */ /* 0x000fc600078e3cff */
[----:B------:R-:W4:Y:S04]  /*0bb0*/  @P5 LDG.E R25, desc[UR4][R10.64+0x108] ;  /* 0x000108040a195981 */ /* 0x000f28000c1e1900 */
        /* <DEDUP_REMOVED lines=19> */
[----:B------:R-:W-:-:S05]  /*0cf0*/  VIADD R19, R19, 0x10 ;  /* 0x0000001013137836 */ /* 0x000fca0000000000 */
[----:B------:R-:W-:Y:S02]  /*0d00*/  ISETP.NE.AND P1, PT, R19, 0x20, PT ;  /* 0x000000201300780c */ /* 0x000fe40003f25270 */
[----:B------:R-:W-:Y:S02]  /*0d10*/  @P5 LOP3.LUT R3, R3, R18, RZ, 0x3c, !PT ;  /* 0x0000001203035212 */ /* 0x000fe400078e3cff */
[----:B------:R-:W-:Y:S02]  /*0d20*/  @P6 LOP3.LUT R4, R4, R21, RZ, 0x3c, !PT ;  /* 0x0000001504046212 */ /* 0x000fe400078e3cff */
[----:B---3--:R-:W-:-:S04]  /*0d30*/  @P6 LOP3.LUT R3, R3, R22, RZ, 0x3c, !PT ;  /* 0x0000001603036212 */ /* 0x008fc800078e3cff */
[----:B--2---:R-:W-:Y:S02]  /*0d40*/  @P0 LOP3.LUT R3, R3, R26, RZ, 0x3c, !PT ;  /* 0x0000001a03030212 */ /* 0x004fe400078e3cff */
[----:B----4-:R-:W-:Y:S02]  /*0d50*/  @P6 LOP3.LUT R2, R2, R23, RZ, 0x3c, !PT ;  /* 0x0000001702026212 */ /* 0x010fe400078e3cff */
[----:B------:R-:W-:Y:S02]  /*0d60*/  @P6 LOP3.LUT R5, R5, R20, RZ, 0x3c, !PT ;  /* 0x0000001405056212 */ /* 0x000fe400078e3cff */
[----:B------:R-:W-:Y:S02]  /*0d70*/  @P0 LOP3.LUT R2, R2, R27, RZ, 0x3c, !PT ;  /* 0x0000001b02020212 */ /* 0x000fe400078e3cff */
[----:B------:R-:W-:Y:S02]  /*0d80*/  @P0 LOP3.LUT R4, R4, R25, RZ, 0x3c, !PT ;  /* 0x0000001904040212 */ /* 0x000fe400078e3cff */
[----:B------:R-:W-:Y:S01]  /*0d90*/  @P0 LOP3.LUT R5, R5, R24, RZ, 0x3c, !PT ;  /* 0x0000001805050212 */ /* 0x000fe200078e3cff */
[----:B------:R-:W-:Y:S06]  /*0da0*/  @P1 BRA `(.L_x_57) ;  /* 0xfffffff400481947 */ /* 0x000fec000383ffff */
[----:B------:R-:W-:-:S05]  /*0db0*/  VIADD R17, R17, 0x1 ;  /* 0x0000000111117836 */ /* 0x000fca0000000000 */
[----:B------:R-:W-:-:S13]  /*0dc0*/  ISETP.NE.AND P0, PT, R17, 0x5, PT ;  /* 0x000000051100780c */ /* 0x000fda0003f05270 */
[----:B------:R-:W-:Y:S05]  /*0dd0*/  @P0 BRA `(.L_x_58) ;  /* 0xfffffff400300947 */ /* 0x000fea000383ffff */
[----:B------:R1:W-:Y:S01]  /*0de0*/  STG.E.64 desc[UR4][R6.64+0x8], R4 ;  /* 0x0000080406007986 */ /* 0x0003e2000c101b04 */
[----:B------:R-:W-:Y:S01]  /*0df0*/  VIADD R14, R14, 0x1 ;  /* 0x000000010e0e7836 */ /* 0x000fe20000000000 */
[----:B------:R-:W-:Y:S02]  /*0e00*/  LOP3.LUT R11, R13, 0x3, RZ, 0xc0, !PT ;  /* 0x000000030d0b7812 */ /* 0x000fe400078ec0ff */
[----:B------:R1:W-:Y:S02]  /*0e10*/  STG.E.64 desc[UR4][R6.64+0x10], R2 ;  /* 0x0000100206007986 */ /* 0x0003e4000c101b04 */
[----:B------:R-:W-:Y:S02]  /*0e20*/  ISETP.GE.U32.AND P0, PT, R14, R11, PT ;  /* 0x0000000b0e00720c */ /* 0x000fe40003f06070 */
[----:B------:R1:W-:Y:S11]  /*0e30*/  STG.E desc[UR4][R6.64+0x4], R15 ;  /* 0x0000040f06007986 */ /* 0x0003f6000c101904 */
[----:B------:R-:W-:Y:S05]  /*0e40*/  @!P0 BRA `(.L_x_59) ;  /* 0xfffffff400048947 */ /* 0x000fea000383ffff */
.L_x_56:
[----:B------:R-:W-:Y:S05]  /*0e50*/  BSYNC.RECONVERGENT B1 ;  /* 0x0000000000017941 */ /* 0x000fea0003800200 */
.L_x_55:
[C---:B------:R-:W-:Y:S01]  /*0e60*/  ISETP.GT.U32.AND P0, PT, R13.reuse, 0x3, PT ;  /* 0x000000030d00780c */ /* 0x040fe20003f04070 */
[----:B------:R-:W-:Y:S01]  /*0e70*/  VIADD R12, R12, 0x1 ;  /* 0x000000010c0c7836 */ /* 0x000fe20000000000 */
[--C-:B------:R-:W-:Y:S02]  /*0e80*/  SHF.R.U64 R13, R13, 0x2, R0.reuse ;  /* 0x000000020d0d7819 */ /* 0x100fe40000001200 */
[----:B------:R-:W-:Y:S02]  /*0e90*/  ISETP.GT.U32.AND.EX P0, PT, R0, RZ, PT, P0 ;  /* 0x000000ff0000720c */ /* 0x000fe40003f04100 */
[----:B------:R-:W-:-:S11]  /*0ea0*/  SHF.R.U32.HI R0, RZ, 0x2, R0 ;  /* 0x00000002ff007819 */ /* 0x000fd60000011600 */
[----:B------:R-:W-:Y:S05]  /*0eb0*/  @P0 BRA `(.L_x_60) ;  /* 0xfffffff000c80947 */ /* 0x000fea000383ffff */
.L_x_54:
[----:B------:R-:W-:Y:S05]  /*0ec0*/  BSYNC.RECONVERGENT B0 ;  /* 0x0000000000007941 */ /* 0x000fea0003800200 */
.L_x_53:
[----:B------:R-:W-:Y:S04]  /*0ed0*/  STG.E.64 desc[UR4][R6.64+0x18], RZ ;  /* 0x000018ff06007986 */ /* 0x000fe8000c101b04 */
[----:B------:R-:W-:Y:S04]  /*0ee0*/  STG.E desc[UR4][R6.64+0x20], RZ ;  /* 0x000020ff06007986 */ /* 0x000fe8000c101904 */
[----:B------:R-:W-:Y:S01]  /*0ef0*/  STG.E.64 desc[UR4][R6.64+0x28], RZ ;  /* 0x000028ff06007986 */ /* 0x000fe2000c101b04 */
[----:B------:R-:W-:Y:S05]  /*0f00*/  EXIT ;  /* 0x000000000000794d */ /* 0x000fea0003800000 */
.L_x_61:
        /* <DEDUP_REMOVED lines=15> */
.L_x_66:


//--------------------- .nv.global.init           --------------------------
	.section	.nv.global.init,"aw",@progbits
	.align	4
.nv.global.init:
	.type		mrg32k3aM1SubSeq,@object
	.size		mrg32k3aM1SubSeq,(mrg32k3aM2SubSeq - mrg32k3aM1SubSeq)
mrg32k3aM1SubSeq:
        /*0000*/ 	.byte	0x0b, 0xcc, 0xee, 0x04, 0x73, 0x29, 0x8b, 0x6f, 0xf6, 0x53, 0x03, 0xf6, 0x23, 0xf6, 0xea, 0xda
        /* <DEDUP_REMOVED lines=125> */
	.type		mrg32k3aM2SubSeq,@object
	.size		mrg32k3aM2SubSeq,(mrg32k3aM1 - mrg32k3aM2SubSeq)
mrg32k3aM2SubSeq:
        /* <DEDUP_REMOVED lines=126> */
	.type		mrg32k3aM1,@object
	.size		mrg32k3aM1,(mrg32k3aM1Seq - mrg32k3aM1)
mrg32k3aM1:
        /* <DEDUP_REMOVED lines=144> */
	.type		mrg32k3aM1Seq,@object
	.size		mrg32k3aM1Seq,(mrg32k3aM2 - mrg32k3aM1Seq)
mrg32k3aM1Seq:
        /* <DEDUP_REMOVED lines=144> */
	.type		mrg32k3aM2,@object
	.size		mrg32k3aM2,(mrg32k3aM2Seq - mrg32k3aM2)
mrg32k3aM2:
        /* <DEDUP_REMOVED lines=144> */
	.type		mrg32k3aM2Seq,@object
	.size		mrg32k3aM2Seq,(precalc_xorwow_matrix - mrg32k3aM2Seq)
mrg32k3aM2Seq:
        /* <DEDUP_REMOVED lines=144> */
	.type		precalc_xorwow_matrix,@object
	.size		precalc_xorwow_matrix,(precalc_xorwow_offset_matrix - precalc_xorwow_matrix)
precalc_xorwow_matrix:
        /* <DEDUP_REMOVED lines=6400> */
	.type		precalc_xorwow_offset_matrix,@object
	.size		precalc_xorwow_offset_matrix,(.L_1 - precalc_xorwow_offset_matrix)
precalc_xorwow_offset_matrix:
        /* <DEDUP_REMOVED lines=6400> */
.L_1:


//--------------------- .nv.shared._Z15findBestFitnessPiS_S_i --------------------------
	.section	.nv.shared._Z15findBestFitnessPiS_S_i,"aw",@nobits
	.sectionflags	@""
	.align	4
.nv.shared._Z15findBestFitnessPiS_S_i:
	.zero		3072


//--------------------- .nv.shared.reserved.0     --------------------------
	.section	.nv.shared.reserved.0,"aw",@nobits
	.weak		__nv_reservedSMEM_offset_0_alias
	.size		__nv_reservedSMEM_offset_0_alias, 0, 64
	.other		__nv_reservedSMEM_offset_0_alias,@"STO_CUDA_RESERVED_SHARED STV_DEFAULT"
__nv_reservedSMEM_offset_0_alias:
	.zero		0
	.zero		64


//--------------------- .nv.constant0._Z15findBestFitnessPiS_S_i --------------------------
	.section	.nv.constant0._Z15findBestFitnessPiS_S_i,"a",@progbits
	.sectionflags	@""
	.align	4
.nv.constant0._Z15findBestFitnessPiS_S_i:
	.zero		924


//--------------------- .nv.constant0._Z6evolvePmS_PiS_P17curandStateXORWOWiifi --------------------------
	.section	.nv.constant0._Z6evolvePmS_PiS_P17curandStateXORWOWiifi,"a",@progbits
	.sectionflags	@""
	.align	4
.nv.constant0._Z6evolvePmS_PiS_P17curandStateXORWOWiifi:
	.zero		952


//--------------------- .nv.constant0._Z15evaluateFitnessPmS_Pii --------------------------
	.section	.nv.constant0._Z15evaluateFitnessPmS_Pii,"a",@progbits
	.sectionflags	@""
	.align	4
.nv.constant0._Z15evaluateFitnessPmS_Pii:
	.zero		924


//--------------------- .nv.constant0._Z14initPopulationPmS_P17curandStateXORWOWi --------------------------
	.section	.nv.constant0._Z14initPopulationPmS_P17curandStateXORWOWi,"a",@progbits
	.sectionflags	@""
	.align	4
.nv.constant0._Z14initPopulationPmS_P17curandStateXORWOWi:
	.zero		924


//--------------------- .nv.constant0._Z14initRandStatesP17curandStateXORWOWmi --------------------------
	.section	.nv.constant0._Z14initRandStatesP17curandStateXORWOWmi,"a",@progbits
	.sectionflags	@""
	.align	4
.nv.constant0._Z14initRandStatesP17curandStateXORWOWmi:
	.zero		916


//--------------------- SYMBOLS --------------------------

	.type		.nv.reservedSmem.offset0,@object
	.size		.nv.reservedSmem.offset0,0x4
	.type		.nv.reservedSmem.cap,@object
	.size		.nv.reservedSmem.cap,0x4
